	.target	sm_90a

	.elftype	@"ET_EXEC"


//--------------------- .note.nv.tkinfo           --------------------------
	.section	.note.nv.tkinfo,"",@"SHT_NOTE"
	.sectionflags	@"SHF_NOTE_NV_TKINFO"
	.tkinfo
        /*0018*/ 	.word	0x00000002
        /*0030*/ 	.string	""
        /*0030*/ 	.string	"ptxas"
        /*0030*/ 	.string	"Cuda compilation tools, release 13.0, V13.0.88"
        /*0030*/ 	.string	"Build cuda_13.0.r13.0/compiler.36424714_0"
        /*0030*/ 	.string	"-v  -suppress-debug-info  -lineinfo  -arch sm_90a "



//--------------------- .note.nv.cuinfo           --------------------------
	.section	.note.nv.cuinfo,"",@"SHT_NOTE"
	.sectionflags	@"SHF_NOTE_NV_CUINFO"
        /*0018*/ 	.short	0x0002
        /*001a*/ 	.short	0x005a
        /*001c*/ 	.short	0x0082
	.zero		2


//--------------------- .nv.info                  --------------------------
	.section	.nv.info,"",@"SHT_CUDA_INFO"
	.align	4


	//----- nvinfo : EIATTR_REGCOUNT
	.align		4
        /*0000*/ 	.byte	0x04, 0x2f
        /*0002*/ 	.short	(.L_1 - .L_0)
	.align		4
.L_0:
        /*0004*/ 	.word	index@(matmul_kernel)
        /*0008*/ 	.word	0x000000da


	//----- nvinfo : EIATTR_FRAME_SIZE
	.align		4
.L_1:
        /*000c*/ 	.byte	0x04, 0x11
        /*000e*/ 	.short	(.L_3 - .L_2)
	.align		4
.L_2:
        /*0010*/ 	.word	index@(matmul_kernel)
        /*0014*/ 	.word	0x00000000


	//----- nvinfo : EIATTR_MIN_STACK_SIZE
	.align		4
.L_3:
        /*0018*/ 	.byte	0x04, 0x12
        /*001a*/ 	.short	(.L_5 - .L_4)
	.align		4
.L_4:
        /*001c*/ 	.word	index@(matmul_kernel)
        /*0020*/ 	.word	0x00000000
.L_5:


//--------------------- .nv.compat                --------------------------
	.section	.nv.compat,"",@"SHT_CUDA_COMPAT_INFO"
	.align	4
        /*0000*/ 	.byte	0x02, 0x09, 0x01, 0x00, 0x02, 0x02, 0x01, 0x00, 0x02, 0x05, 0x05, 0x00, 0x03, 0x07, 0x01, 0x01
        /*0010*/ 	.byte	0x02, 0x03, 0x00, 0x00, 0x02, 0x06, 0x01, 0x00, 0x04, 0x0b, 0x08, 0x00, 0x00, 0x00, 0x00, 0x00
        /*0020*/ 	.byte	0x00, 0x00, 0x00, 0x00


//--------------------- .nv.info.matmul_kernel    --------------------------
	.section	.nv.info.matmul_kernel,"",@"SHT_CUDA_INFO"
	.sectionflags	@""
	.align	4


	//----- nvinfo : EIATTR_CUDA_API_VERSION
	.align		4
        /*0000*/ 	.byte	0x04, 0x37
        /*0002*/ 	.short	(.L_7 - .L_6)
.L_6:
        /*0004*/ 	.word	0x00000082


	//----- nvinfo : EIATTR_KPARAM_INFO
	.align		4
.L_7:
        /*0008*/ 	.byte	0x04, 0x17
        /*000a*/ 	.short	(.L_9 - .L_8)
.L_8:
        /*000c*/ 	.word	0x00000000
        /*0010*/ 	.short	0x000d
        /*0012*/ 	.short	0x0048
        /*0014*/ 	.byte	0x00, 0xf4, 0x21, 0x00


	//----- nvinfo : EIATTR_KPARAM_INFO
	.align		4
.L_9:
        /*0018*/ 	.byte	0x04, 0x17
        /*001a*/ 	.short	(.L_11 - .L_10)
.L_10:
        /*001c*/ 	.word	0x00000000
        /*0020*/ 	.short	0x000c
        /*0022*/ 	.short	0x0040
        /*0024*/ 	.byte	0x00, 0xf4, 0x21, 0x00


	//----- nvinfo : EIATTR_KPARAM_INFO
	.align		4
.L_11:
        /*0028*/ 	.byte	0x04, 0x17
        /*002a*/ 	.short	(.L_13 - .L_12)
.L_12:
        /*002c*/ 	.word	0x00000000
        /*0030*/ 	.short	0x000b
        /*0032*/ 	.short	0x0038
        /*0034*/ 	.byte	0x00, 0xf0, 0x11, 0x00


	//----- nvinfo : EIATTR_KPARAM_INFO
	.align		4
.L_13:
        /*0038*/ 	.byte	0x04, 0x17
        /*003a*/ 	.short	(.L_15 - .L_14)
.L_14:
        /*003c*/ 	.word	0x00000000
        /*0040*/ 	.short	0x000a
        /*0042*/ 	.short	0x0034
        /*0044*/ 	.byte	0x00, 0xf0, 0x11, 0x00


	//----- nvinfo : EIATTR_KPARAM_INFO
	.align		4
.L_15:
        /*0048*/ 	.byte	0x04, 0x17
        /*004a*/ 	.short	(.L_17 - .L_16)
.L_16:
        /*004c*/ 	.word	0x00000000
        /*0050*/ 	.short	0x0009
        /*0052*/ 	.short	0x0030
        /*0054*/ 	.byte	0x00, 0xf0, 0x11, 0x00


	//----- nvinfo : EIATTR_KPARAM_INFO
	.align		4
.L_17:
        /*0058*/ 	.byte	0x04, 0x17
        /*005a*/ 	.short	(.L_19 - .L_18)
.L_18:
        /*005c*/ 	.word	0x00000000
        /*0060*/ 	.short	0x0008
        /*0062*/ 	.short	0x002c
        /*0064*/ 	.byte	0x00, 0xf0, 0x11, 0x00


	//----- nvinfo : EIATTR_KPARAM_INFO
	.align		4
.L_19:
        /*0068*/ 	.byte	0x04, 0x17
        /*006a*/ 	.short	(.L_21 - .L_20)
.L_20:
        /*006c*/ 	.word	0x00000000
        /*0070*/ 	.short	0x0007
        /*0072*/ 	.short	0x0028
        /*0074*/ 	.byte	0x00, 0xf0, 0x11, 0x00


	//----- nvinfo : EIATTR_KPARAM_INFO
	.align		4
.L_21:
        /*0078*/ 	.byte	0x04, 0x17
        /*007a*/ 	.short	(.L_23 - .L_22)
.L_22:
        /*007c*/ 	.word	0x00000000
        /*0080*/ 	.short	0x0006
        /*0082*/ 	.short	0x0024
        /*0084*/ 	.byte	0x00, 0xf0, 0x11, 0x00


	//----- nvinfo : EIATTR_KPARAM_INFO
	.align		4
.L_23:
        /*0088*/ 	.byte	0x04, 0x17
        /*008a*/ 	.short	(.L_25 - .L_24)
.L_24:
        /*008c*/ 	.word	0x00000000
        /*0090*/ 	.short	0x0005
        /*0092*/ 	.short	0x0020
        /*0094*/ 	.byte	0x00, 0xf0, 0x11, 0x00


	//----- nvinfo : EIATTR_KPARAM_INFO
	.align		4
.L_25:
        /*0098*/ 	.byte	0x04, 0x17
        /*009a*/ 	.short	(.L_27 - .L_26)
.L_26:
        /*009c*/ 	.word	0x00000000
        /*00a0*/ 	.short	0x0004
        /*00a2*/ 	.short	0x001c
        /*00a4*/ 	.byte	0x00, 0xf0, 0x11, 0x00


	//----- nvinfo : EIATTR_KPARAM_INFO
	.align		4
.L_27:
        /*00a8*/ 	.byte	0x04, 0x17
        /*00aa*/ 	.short	(.L_29 - .L_28)
.L_28:
        /*00ac*/ 	.word	0x00000000
        /*00b0*/ 	.short	0x0003
        /*00b2*/ 	.short	0x0018
        /*00b4*/ 	.byte	0x00, 0xf0, 0x11, 0x00


	//----- nvinfo : EIATTR_KPARAM_INFO
	.align		4
.L_29:
        /*00b8*/ 	.byte	0x04, 0x17
        /*00ba*/ 	.short	(.L_31 - .L_30)
.L_30:
        /*00bc*/ 	.word	0x00000000
        /*00c0*/ 	.short	0x0002
        /*00c2*/ 	.short	0x0010
        /*00c4*/ 	.byte	0x00, 0xf4, 0x21, 0x00


	//----- nvinfo : EIATTR_KPARAM_INFO
	.align		4
.L_31:
        /*00c8*/ 	.byte	0x04, 0x17
        /*00ca*/ 	.short	(.L_33 - .L_32)
.L_32:
        /*00cc*/ 	.word	0x00000000
        /*00d0*/ 	.short	0x0001
        /*00d2*/ 	.short	0x0008
        /*00d4*/ 	.byte	0x00, 0xf4, 0x21, 0x00


	//----- nvinfo : EIATTR_KPARAM_INFO
	.align		4
.L_33:
        /*00d8*/ 	.byte	0x04, 0x17
        /*00da*/ 	.short	(.L_35 - .L_34)
.L_34:
        /*00dc*/ 	.word	0x00000000
        /*00e0*/ 	.short	0x0000
        /*00e2*/ 	.short	0x0000
        /*00e4*/ 	.byte	0x00, 0xf4, 0x21, 0x00


	//----- nvinfo : EIATTR_SPARSE_MMA_MASK
	.align		4
.L_35:
        /*00e8*/ 	.byte	0x03, 0x50
        /*00ea*/ 	.short	0x0000


	//----- nvinfo : EIATTR_MAXREG_COUNT
	.align		4
        /*00ec*/ 	.byte	0x03, 0x1b
        /*00ee*/ 	.short	0x00ff


	//----- nvinfo : EIATTR_NUM_BARRIERS
	.align		4
        /*00f0*/ 	.byte	0x02, 0x4c
        /*00f2*/ 	.byte	0x01
	.zero		1


	//----- nvinfo : EIATTR_MERCURY_ISA_VERSION
	.align		4
        /*00f4*/ 	.byte	0x03, 0x5f
        /*00f6*/ 	.short	0x0101


	//----- nvinfo : EIATTR_EXIT_INSTR_OFFSETS
	.align		4
        /*00f8*/ 	.byte	0x04, 0x1c
        /*00fa*/ 	.short	(.L_37 - .L_36)


	//   ....[0]....
.L_36:
        /*00fc*/ 	.word	0x000041f0


	//   ....[1]....
        /*0100*/ 	.word	0x00004220


	//----- nvinfo : EIATTR_REQNTID
	.align		4
.L_37:
        /*0104*/ 	.byte	0x04, 0x10
        /*0106*/ 	.short	(.L_39 - .L_38)
.L_38:
        /*0108*/ 	.word	0x00000040
        /*010c*/ 	.word	0x00000001
        /*0110*/ 	.word	0x00000001


	//----- nvinfo : EIATTR_CBANK_PARAM_SIZE
	.align		4
.L_39:
        /*0114*/ 	.byte	0x03, 0x19
        /*0116*/ 	.short	0x0050


	//----- nvinfo : EIATTR_PARAM_CBANK
	.align		4
        /*0118*/ 	.byte	0x04, 0x0a
        /*011a*/ 	.short	(.L_41 - .L_40)
	.align		4
.L_40:
        /*011c*/ 	.word	index@(.nv.constant0.matmul_kernel)
        /*0120*/ 	.short	0x0210
        /*0122*/ 	.short	0x0050


	//----- nvinfo : EIATTR_SW_WAR
	.align		4
.L_41:
        /*0124*/ 	.byte	0x04, 0x36
        /*0126*/ 	.short	(.L_43 - .L_42)
.L_42:
        /*0128*/ 	.word	0x00000008
.L_43:


//--------------------- .nv.callgraph             --------------------------
	.section	.nv.callgraph,"",@"SHT_CUDA_CALLGRAPH"
	.align	4
	.sectionentsize	8
	.align		4
        /*0000*/ 	.word	0x00000000
	.align		4
        /*0004*/ 	.word	0xffffffff
	.align		4
        /*0008*/ 	.word	0x00000000
	.align		4
        /*000c*/ 	.word	0xfffffffe
	.align		4
        /*0010*/ 	.word	0x00000000
	.align		4
        /*0014*/ 	.word	0xfffffffd
	.align		4
        /*0018*/ 	.word	0x00000000
	.align		4
        /*001c*/ 	.word	0xfffffffc


//--------------------- .text.matmul_kernel       --------------------------
	.section	.text.matmul_kernel,"ax",@progbits
	.align	128
        .global         matmul_kernel
        .type           matmul_kernel,@function
        .size           matmul_kernel,(.L_x_3 - matmul_kernel)
        .other          matmul_kernel,@"STO_CUDA_ENTRY STV_DEFAULT"
matmul_kernel:
.text.matmul_kernel:
[----:B------:R-:W-:Y:S08]  /*0000*/  LDC R1, c[0x0][0x28] ;  /* 0x00000a00ff017b82 */ /* 0x000ff00000000800 */
[----:B------:R-:W0:Y:S01]  /*0010*/  LDC.64 R26, c[0x0][0x228] ;  /* 0x00008a00ff1a7b82 */ /* 0x000e220000000a00 */
[----:B------:R-:W1:Y:S01]  /*0020*/  S2R R5, SR_CTAID.X ;  /* 0x0000000000057919 */ /* 0x000e620000002500 */
[----:B------:R-:W-:Y:S01]  /*0030*/  ULDC.64 UR8, c[0x0][0x208] ;  /* 0x0000820000087ab9 */ /* 0x000fe20000000a00 */
[----:B------:R-:W-:-:S02]  /*0040*/  CS2R R84, SRZ ;  /* 0x0000000000547805 */ /* 0x000fc4000001ff00 */
[----:B------:R-:W-:Y:S02]  /*0050*/  CS2R R86, SRZ ;  /* 0x0000000000567805 */ /* 0x000fe4000001ff00 */
[----:B------:R-:W-:Y:S02]  /*0060*/  CS2R R92, SRZ ;  /* 0x00000000005c7805 */ /* 0x000fe4000001ff00 */
[----:B------:R-:W-:Y:S01]  /*0070*/  CS2R R94, SRZ ;  /* 0x00000000005e7805 */ /* 0x000fe2000001ff00 */
[----:B0-----:R-:W-:-:S05]  /*0080*/  VIADD R0, R27, 0xf ;  /* 0x0000000f1b007836 */ /* 0x001fca0000000000 */
[----:B------:R-:W-:-:S04]  /*0090*/  SHF.R.S32.HI R3, RZ, 0x1f, R0 ;  /* 0x0000001fff037819 */ /* 0x000fc80000011400 */
[----:B------:R-:W-:Y:S02]  /*00a0*/  LEA.HI R3, R3, R0, RZ, 0x4 ;  /* 0x0000000003037211 */ /* 0x000fe400078f20ff */
[----:B-1----:R-:W-:Y:S02]  /*00b0*/  IABS R8, R5 ;  /* 0x0000000500087213 */ /* 0x002fe40000000000 */
[----:B------:R-:W-:-:S05]  /*00c0*/  SHF.R.S32.HI R3, RZ, 0x4, R3 ;  /* 0x00000004ff037819 */ /* 0x000fca0000011403 */
[----:B------:R-:W-:-:S05]  /*00d0*/  IMAD.SHL.U32 R4, R3, 0x8, RZ ;  /* 0x0000000803047824 */ /* 0x000fca00078e00ff */
[-C--:B------:R-:W-:Y:S02]  /*00e0*/  IABS R7, R4.reuse ;  /* 0x0000000400077213 */ /* 0x080fe40000000000 */
[----:B------:R-:W-:Y:S02]  /*00f0*/  IABS R10, R4 ;  /* 0x00000004000a7213 */ /* 0x000fe40000000000 */
[----:B------:R-:W0:Y:S08]  /*0100*/  I2F.RP R0, R7 ;  /* 0x0000000700007306 */ /* 0x000e300000209400 */
[----:B0-----:R-:W0:Y:S02]  /*0110*/  MUFU.RCP R0, R0 ;  /* 0x0000000000007308 */ /* 0x001e240000001000 */
[----:B0-----:R-:W-:-:S02]  /*0120*/  VIADD R2, R0, 0xffffffe ;  /* 0x0ffffffe00027836 */ /* 0x001fc40000000000 */
[----:B------:R-:W-:-:S04]  /*0130*/  IMAD.MOV R0, RZ, RZ, -R10 ;  /* 0x000000ffff007224 */ /* 0x000fc800078e0a0a */
[----:B------:R0:W1:Y:S02]  /*0140*/  F2I.FTZ.U32.TRUNC.NTZ R3, R2 ;  /* 0x0000000200037305 */ /* 0x000064000021f000 */
[----:B0-----:R-:W-:Y:S02]  /*0150*/  IMAD.MOV.U32 R2, RZ, RZ, RZ ;  /* 0x000000ffff027224 */ /* 0x001fe400078e00ff */
[----:B-1----:R-:W-:-:S04]  /*0160*/  IMAD.MOV R6, RZ, RZ, -R3 ;  /* 0x000000ffff067224 */ /* 0x002fc800078e0a03 */
[----:B------:R-:W-:Y:S02]  /*0170*/  IMAD R9, R6, R7, RZ ;  /* 0x0000000706097224 */ /* 0x000fe400078e02ff */
[----:B------:R-:W-:Y:S02]  /*0180*/  IMAD.MOV.U32 R6, RZ, RZ, R8 ;  /* 0x000000ffff067224 */ /* 0x000fe400078e0008 */
[----:B------:R-:W-:-:S06]  /*0190*/  IMAD.HI.U32 R3, R3, R9, R2 ;  /* 0x0000000903037227 */ /* 0x000fcc00078e0002 */
[----:B------:R-:W-:-:S04]  /*01a0*/  IMAD.HI.U32 R3, R3, R6, RZ ;  /* 0x0000000603037227 */ /* 0x000fc800078e00ff */
[----:B------:R-:W-:-:S05]  /*01b0*/  IMAD R0, R3, R0, R6 ;  /* 0x0000000003007224 */ /* 0x000fca00078e0206 */
[----:B------:R-:W-:-:S13]  /*01c0*/  ISETP.GT.U32.AND P1, PT, R7, R0, PT ;  /* 0x000000000700720c */ /* 0x000fda0003f24070 */
[----:B------:R-:W-:Y:S02]  /*01d0*/  @!P1 IMAD.IADD R0, R0, 0x1, -R7 ;  /* 0x0000000100009824 */ /* 0x000fe400078e0a07 */
[----:B------:R-:W-:Y:S01]  /*01e0*/  @!P1 VIADD R3, R3, 0x1 ;  /* 0x0000000103039836 */ /* 0x000fe20000000000 */
[----:B------:R-:W-:Y:S02]  /*01f0*/  ISETP.NE.AND P1, PT, R4, RZ, PT ;  /* 0x000000ff0400720c */ /* 0x000fe40003f25270 */
[----:B------:R-:W-:Y:S02]  /*0200*/  ISETP.GE.U32.AND P0, PT, R0, R7, PT ;  /* 0x000000070000720c */ /* 0x000fe40003f06070 */
[----:B------:R-:W-:-:S04]  /*0210*/  LOP3.LUT R0, R5, R4, RZ, 0x3c, !PT ;  /* 0x0000000405007212 */ /* 0x000fc800078e3cff */
[----:B------:R-:W-:Y:S01]  /*0220*/  ISETP.GE.AND P2, PT, R0, RZ, PT ;  /* 0x000000ff0000720c */ /* 0x000fe20003f46270 */
[----:B------:R-:W-:-:S06]  /*0230*/  VIADD R0, R26, 0x3f ;  /* 0x0000003f1a007836 */ /* 0x000fcc0000000000 */
[----:B------:R-:W-:-:S04]  /*0240*/  @P0 VIADD R3, R3, 0x1 ;  /* 0x0000000103030836 */ /* 0x000fc80000000000 */
[----:B------:R-:W-:Y:S01]  /*0250*/  IMAD.MOV.U32 R2, RZ, RZ, R3 ;  /* 0x000000ffff027224 */ /* 0x000fe200078e0003 */
[----:B------:R-:W-:-:S03]  /*0260*/  SHF.R.S32.HI R3, RZ, 0x1f, R0 ;  /* 0x0000001fff037819 */ /* 0x000fc60000011400 */
[----:B------:R-:W-:Y:S01]  /*0270*/  @!P2 IMAD.MOV R2, RZ, RZ, -R2 ;  /* 0x000000ffff02a224 */ /* 0x000fe200078e0a02 */
[----:B------:R-:W-:Y:S02]  /*0280*/  @!P1 LOP3.LUT R2, RZ, R4, RZ, 0x33, !PT ;  /* 0x00000004ff029212 */ /* 0x000fe400078e33ff */
[----:B------:R-:W-:-:S03]  /*0290*/  LEA.HI R3, R3, R0, RZ, 0x6 ;  /* 0x0000000003037211 */ /* 0x000fc600078f30ff */
[----:B------:R-:W-:Y:S02]  /*02a0*/  IMAD.SHL.U32 R8, R2, 0x8, RZ ;  /* 0x0000000802087824 */ /* 0x000fe400078e00ff */
[----:B------:R-:W-:-:S03]  /*02b0*/  IMAD.MOV R2, RZ, RZ, -R2 ;  /* 0x000000ffff027224 */ /* 0x000fc600078e0a02 */
[----:B------:R-:W-:Y:S01]  /*02c0*/  LEA.HI.SX32 R3, R3, -R8, 0x1a ;  /* 0x8000000803037211 */ /* 0x000fe200078fd2ff */
[----:B------:R-:W-:-:S03]  /*02d0*/  IMAD R4, R4, R2, R5 ;  /* 0x0000000204047224 */ /* 0x000fc600078e0205 */
[----:B------:R-:W-:Y:S02]  /*02e0*/  VIMNMX R11, R3, 0x8, PT ;  /* 0x00000008030b7848 */ /* 0x000fe40003fe0100 */
[----:B------:R-:W-:Y:S02]  /*02f0*/  IABS R9, R4 ;  /* 0x0000000400097213 */ /* 0x000fe40000000000 */
[----:B------:R-:W-:-:S04]  /*0300*/  IABS R7, R11 ;  /* 0x0000000b00077213 */ /* 0x000fc80000000000 */
[----:B------:R-:W0:Y:S08]  /*0310*/  I2F.RP R0, R7 ;  /* 0x0000000700007306 */ /* 0x000e300000209400 */
[----:B0-----:R-:W0:Y:S02]  /*0320*/  MUFU.RCP R0, R0 ;  /* 0x0000000000007308 */ /* 0x001e240000001000 */
[----:B0-----:R-:W-:-:S06]  /*0330*/  VIADD R3, R0, 0xffffffe ;  /* 0x0ffffffe00037836 */ /* 0x001fcc0000000000 */
[----:B------:R-:W0:Y:S02]  /*0340*/  F2I.FTZ.U32.TRUNC.NTZ R3, R3 ;  /* 0x0000000300037305 */ /* 0x000e24000021f000 */
[----:B0-----:R-:W-:-:S04]  /*0350*/  IMAD.MOV R6, RZ, RZ, -R3 ;  /* 0x000000ffff067224 */ /* 0x001fc800078e0a03 */
[----:B------:R-:W-:Y:S01]  /*0360*/  IMAD.MOV.U32 R2, RZ, RZ, R6 ;  /* 0x000000ffff027224 */ /* 0x000fe200078e0006 */
[----:B------:R-:W-:-:S03]  /*0370*/  IABS R6, R11 ;  /* 0x0000000b00067213 */ /* 0x000fc60000000000 */
[----:B------:R-:W-:Y:S02]  /*0380*/  IMAD R5, R2, R7, RZ ;  /* 0x0000000702057224 */ /* 0x000fe400078e02ff */
[----:B------:R-:W-:Y:S02]  /*0390*/  IMAD.MOV.U32 R2, RZ, RZ, RZ ;  /* 0x000000ffff027224 */ /* 0x000fe400078e00ff */
[----:B------:R-:W-:Y:S02]  /*03a0*/  IMAD.MOV R0, RZ, RZ, -R6 ;  /* 0x000000ffff007224 */ /* 0x000fe400078e0a06 */
[----:B------:R-:W-:Y:S01]  /*03b0*/  IMAD.HI.U32 R2, R3, R5, R2 ;  /* 0x0000000503027227 */ /* 0x000fe200078e0002 */
[----:B------:R-:W0:Y:S05]  /*03c0*/  S2R R6, SR_TID.X ;  /* 0x0000000000067919 */ /* 0x000e2a0000002100 */
[----:B------:R-:W-:-:S04]  /*03d0*/  IMAD.HI.U32 R2, R2, R9, RZ ;  /* 0x0000000902027227 */ /* 0x000fc800078e00ff */
[----:B------:R-:W-:-:S05]  /*03e0*/  IMAD R0, R2, R0, R9 ;  /* 0x0000000002007224 */ /* 0x000fca00078e0209 */
[----:B------:R-:W-:-:S13]  /*03f0*/  ISETP.GT.U32.AND P1, PT, R7, R0, PT ;  /* 0x000000000700720c */ /* 0x000fda0003f24070 */
[----:B------:R-:W-:Y:S02]  /*0400*/  @!P1 IMAD.IADD R0, R0, 0x1, -R7 ;  /* 0x0000000100009824 */ /* 0x000fe400078e0a07 */
[----:B------:R-:W-:Y:S01]  /*0410*/  @!P1 VIADD R2, R2, 0x1 ;  /* 0x0000000102029836 */ /* 0x000fe20000000000 */
[----:B------:R-:W-:Y:S02]  /*0420*/  ISETP.NE.AND P1, PT, R11, RZ, PT ;  /* 0x000000ff0b00720c */ /* 0x000fe40003f25270 */
[----:B------:R-:W-:Y:S02]  /*0430*/  ISETP.GE.U32.AND P0, PT, R0, R7, PT ;  /* 0x000000070000720c */ /* 0x000fe40003f06070 */
[----:B------:R-:W1:Y:S01]  /*0440*/  LDC R7, c[0x0][0x230] ;  /* 0x00008c00ff077b82 */ /* 0x000e620000000800 */
[----:B------:R-:W-:Y:S02]  /*0450*/  LOP3.LUT R0, R4, R11, RZ, 0x3c, !PT ;  /* 0x0000000b04007212 */ /* 0x000fe400078e3cff */
[----:B0-----:R-:W-:-:S02]  /*0460*/  LOP3.LUT R6, R6, 0x3f, RZ, 0xc0, !PT ;  /* 0x0000003f06067812 */ /* 0x001fc400078ec0ff */
[----:B------:R-:W-:-:S06]  /*0470*/  ISETP.GE.AND P2, PT, R0, RZ, PT ;  /* 0x000000ff0000720c */ /* 0x000fcc0003f46270 */
[----:B------:R-:W-:-:S07]  /*0480*/  @P0 VIADD R2, R2, 0x1 ;  /* 0x0000000102020836 */ /* 0x000fce0000000000 */
[----:B------:R-:W-:Y:S01]  /*0490*/  @!P2 IMAD.MOV R2, RZ, RZ, -R2 ;  /* 0x000000ffff02a224 */ /* 0x000fe200078e0a02 */
[----:B------:R-:W-:Y:S01]  /*04a0*/  @!P1 LOP3.LUT R2, RZ, R11, RZ, 0x33, !PT ;  /* 0x0000000bff029212 */ /* 0x000fe200078e33ff */
[----:B-1----:R-:W-:-:S04]  /*04b0*/  VIADD R7, R7, 0x3f ;  /* 0x0000003f07077836 */ /* 0x002fc80000000000 */
[----:B------:R-:W-:Y:S01]  /*04c0*/  IMAD.MOV R0, RZ, RZ, -R2 ;  /* 0x000000ffff007224 */ /* 0x000fe200078e0a02 */
[----:B------:R-:W-:-:S03]  /*04d0*/  ISETP.GE.AND P0, PT, R7, 0x40, PT ;  /* 0x000000400700780c */ /* 0x000fc60003f06270 */
[----:B------:R-:W-:-:S04]  /*04e0*/  IMAD R0, R11, R0, R4 ;  /* 0x000000000b007224 */ /* 0x000fc800078e0204 */
[----:B------:R-:W-:Y:S02]  /*04f0*/  IMAD.IADD R3, R8, 0x1, R0 ;  /* 0x0000000108037824 */ /* 0x000fe400078e0200 */
[----:B------:R-:W-:Y:S02]  /*0500*/  IMAD.SHL.U32 R0, R2, 0x10, RZ ;  /* 0x0000001002007824 */ /* 0x000fe400078e00ff */
[----:B------:R-:W-:Y:S02]  /*0510*/  IMAD R2, R3, 0x40, R6 ;  /* 0x0000004003027824 */ /* 0x000fe400078e0206 */
[C---:B------:R-:W-:Y:S02]  /*0520*/  VIADD R28, R0.reuse, 0x1 ;  /* 0x00000001001c7836 */ /* 0x040fe40000000000 */
[C---:B------:R-:W-:Y:S02]  /*0530*/  VIADD R29, R0.reuse, 0x2 ;  /* 0x00000002001d7836 */ /* 0x040fe40000000000 */
[----:B------:R-:W-:-:S02]  /*0540*/  VIADD R30, R0, 0x3 ;  /* 0x00000003001e7836 */ /* 0x000fc40000000000 */
[C---:B------:R-:W-:Y:S02]  /*0550*/  VIADD R31, R0.reuse, 0x4 ;  /* 0x00000004001f7836 */ /* 0x040fe40000000000 */
[C---:B------:R-:W-:Y:S02]  /*0560*/  VIADD R32, R0.reuse, 0x5 ;  /* 0x0000000500207836 */ /* 0x040fe40000000000 */
[C---:B------:R-:W-:Y:S02]  /*0570*/  VIADD R33, R0.reuse, 0x6 ;  /* 0x0000000600217836 */ /* 0x040fe40000000000 */
        /* <DEDUP_REMOVED lines=8> */
[----:B------:R-:W-:Y:S01]  /*0600*/  VIADD R17, R0, 0xf ;  /* 0x0000000f00117836 */ /* 0x000fe20000000000 */
[----:B------:R-:W-:Y:S06]  /*0610*/  @!P0 BRA `(.L_x_0) ;  /* 0x0000003000e88947 */ /* 0x000fec0003800000 */
[----:B------:R-:W-:Y:S01]  /*0620*/  IABS R12, R26 ;  /* 0x0000001a000c7213 */ /* 0x000fe20000000000 */
[----:B------:R-:W-:Y:S01]  /*0630*/  IMAD.MOV.U32 R4, RZ, RZ, RZ ;  /* 0x000000ffff047224 */ /* 0x000fe200078e00ff */
[----:B------:R-:W-:Y:S01]  /*0640*/  IABS R24, R27 ;  /* 0x0000001b00187213 */ /* 0x000fe20000000000 */
[----:B------:R-:W0:Y:S01]  /*0650*/  LDC.64 R116, c[0x0][0x218] ;  /* 0x00008600ff747b82 */ /* 0x000e220000000a00 */
[----:B------:R-:W1:Y:S01]  /*0660*/  I2F.RP R3, R12 ;  /* 0x0000000c00037306 */ /* 0x000e620000209400 */
[----:B------:R-:W-:Y:S01]  /*0670*/  ISETP.GE.AND P2, PT, R2, RZ, PT ;  /* 0x000000ff0200720c */ /* 0x000fe20003f46270 */
[----:B------:R-:W-:Y:S01]  /*0680*/  ULDC UR4, c[0x0][0x234] ;  /* 0x00008d0000047ab9 */ /* 0x000fe20000000800 */
[----:B------:R-:W-:Y:S02]  /*0690*/  ISETP.NE.AND P1, PT, R26, RZ, PT ;  /* 0x000000ff1a00720c */ /* 0x000fe40003f25270 */
[----:B------:R-:W-:Y:S02]  /*06a0*/  CS2R R68, SRZ ;  /* 0x0000000000447805 */ /* 0x000fe4000001ff00 */
[----:B------:R-:W-:-:S02]  /*06b0*/  ISETP.GE.AND P6, PT, R17, RZ, PT ;  /* 0x000000ff1100720c */ /* 0x000fc40003fc6270 */
[----:B------:R-:W-:Y:S02]  /*06c0*/  CS2R R70, SRZ ;  /* 0x0000000000467805 */ /* 0x000fe4000001ff00 */
[----:B------:R-:W-:Y:S01]  /*06d0*/  IABS R19, R13 ;  /* 0x0000000d00137213 */ /* 0x000fe20000000000 */
[----:B------:R-:W2:Y:S01]  /*06e0*/  I2F.RP R9, R24 ;  /* 0x0000001800097306 */ /* 0x000ea20000209400 */
[----:B------:R-:W-:Y:S02]  /*06f0*/  IABS R21, R37 ;  /* 0x0000002500157213 */ /* 0x000fe40000000000 */
[----:B------:R-:W-:Y:S02]  /*0700*/  CS2R R72, SRZ ;  /* 0x0000000000487805 */ /* 0x000fe4000001ff00 */
[----:B------:R-:W-:Y:S02]  /*0710*/  IABS R23, R36 ;  /* 0x0000002400177213 */ /* 0x000fe40000000000 */
[----:B------:R-:W-:-:S02]  /*0720*/  CS2R R74, SRZ ;  /* 0x00000000004a7805 */ /* 0x000fc4000001ff00 */
[----:B------:R-:W-:Y:S02]  /*0730*/  ISETP.GE.AND P4, PT, R13, RZ, PT ;  /* 0x000000ff0d00720c */ /* 0x000fe40003f86270 */
[----:B------:R-:W-:Y:S02]  /*0740*/  CS2R R84, SRZ ;  /* 0x0000000000547805 */ /* 0x000fe4000001ff00 */
[----:B------:R-:W-:Y:S01]  /*0750*/  ISETP.GE.AND P3, PT, R14, RZ, PT ;  /* 0x000000ff0e00720c */ /* 0x000fe20003f66270 */
[----:B-1----:R-:W1:Y:S01]  /*0760*/  MUFU.RCP R3, R3 ;  /* 0x0000000300037308 */ /* 0x002e620000001000 */
[----:B------:R-:W-:Y:S02]  /*0770*/  ISETP.GE.AND P5, PT, R16, RZ, PT ;  /* 0x000000ff1000720c */ /* 0x000fe40003fa6270 */
[----:B------:R-:W-:Y:S02]  /*0780*/  CS2R R86, SRZ ;  /* 0x0000000000567805 */ /* 0x000fe4000001ff00 */
[----:B------:R-:W-:-:S02]  /*0790*/  IABS R25, R31 ;  /* 0x0000001f00197213 */ /* 0x000fc40000000000 */
[----:B------:R-:W-:Y:S02]  /*07a0*/  CS2R R92, SRZ ;  /* 0x00000000005c7805 */ /* 0x000fe4000001ff00 */
[----:B------:R-:W-:Y:S01]  /*07b0*/  CS2R R94, SRZ ;  /* 0x00000000005e7805 */ /* 0x000fe2000001ff00 */
[----:B--2---:R-:W2:Y:S01]  /*07c0*/  MUFU.RCP R9, R9 ;  /* 0x0000000900097308 */ /* 0x004ea20000001000 */
[----:B-1----:R-:W-:Y:S01]  /*07d0*/  VIADD R8, R3, 0xffffffe ;  /* 0x0ffffffe03087836 */ /* 0x002fe20000000000 */
[----:B------:R-:W-:-:S06]  /*07e0*/  IABS R3, R2 ;  /* 0x0000000200037213 */ /* 0x000fcc0000000000 */
[----:B------:R1:W3:Y:S01]  /*07f0*/  F2I.FTZ.U32.TRUNC.NTZ R5, R8 ;  /* 0x0000000800057305 */ /* 0x0002e2000021f000 */
[----:B--2---:R-:W-:Y:S01]  /*0800*/  VIADD R10, R9, 0xffffffe ;  /* 0x0ffffffe090a7836 */ /* 0x004fe20000000000 */
[----:B-1----:R-:W-:Y:S02]  /*0810*/  IABS R8, R17 ;  /* 0x0000001100087213 */ /* 0x002fe40000000000 */
[----:B------:R-:W-:Y:S01]  /*0820*/  IABS R17, R14 ;  /* 0x0000000e00117213 */ /* 0x000fe20000000000 */
[----:B---3--:R-:W-:-:S04]  /*0830*/  IMAD.MOV R11, RZ, RZ, -R5 ;  /* 0x000000ffff0b7224 */ /* 0x008fc800078e0a05 */
[----:B------:R-:W-:-:S04]  /*0840*/  IMAD R11, R11, R12, RZ ;  /* 0x0000000c0b0b7224 */ /* 0x000fc800078e02ff */
[----:B------:R-:W-:Y:S01]  /*0850*/  IMAD.HI.U32 R4, R5, R11, R4 ;  /* 0x0000000b05047227 */ /* 0x000fe200078e0004 */
[----:B------:R-:W-:Y:S01]  /*0860*/  IABS R11, R16 ;  /* 0x00000010000b7213 */ /* 0x000fe20000000000 */
[----:B------:R-:W1:Y:S04]  /*0870*/  F2I.FTZ.U32.TRUNC.NTZ R5, R10 ;  /* 0x0000000a00057305 */ /* 0x000e68000021f000 */
[----:B------:R-:W-:-:S04]  /*0880*/  IMAD.HI.U32 R4, R4, R3, RZ ;  /* 0x0000000304047227 */ /* 0x000fc800078e00ff */
[----:B------:R-:W-:-:S04]  /*0890*/  IMAD.MOV R4, RZ, RZ, -R4 ;  /* 0x000000ffff047224 */ /* 0x000fc800078e0a04 */
[C---:B------:R-:W-:Y:S02]  /*08a0*/  IMAD R3, R12.reuse, R4, R3 ;  /* 0x000000040c037224 */ /* 0x040fe400078e0203 */
[----:B------:R-:W-:Y:S02]  /*08b0*/  IMAD.MOV.U32 R4, RZ, RZ, RZ ;  /* 0x000000ffff047224 */ /* 0x000fe400078e00ff */
[----:B-1----:R-:W-:Y:S01]  /*08c0*/  IMAD.MOV R9, RZ, RZ, -R5 ;  /* 0x000000ffff097224 */ /* 0x002fe200078e0a05 */
[----:B------:R-:W-:-:S03]  /*08d0*/  ISETP.GT.U32.AND P0, PT, R12, R3, PT ;  /* 0x000000030c00720c */ /* 0x000fc60003f04070 */
[----:B------:R-:W-:-:S04]  /*08e0*/  IMAD R9, R9, R24, RZ ;  /* 0x0000001809097224 */ /* 0x000fc800078e02ff */
[----:B------:R-:W-:-:S04]  /*08f0*/  IMAD.HI.U32 R4, R5, R9, R4 ;  /* 0x0000000905047227 */ /* 0x000fc800078e0004 */
[----:B------:R-:W-:Y:S02]  /*0900*/  IMAD.MOV.U32 R9, RZ, RZ, R8 ;  /* 0x000000ffff097224 */ /* 0x000fe400078e0008 */
[----:B------:R-:W-:Y:S02]  /*0910*/  @!P0 IMAD.IADD R3, R3, 0x1, -R12 ;  /* 0x0000000103038824 */ /* 0x000fe400078e0a0c */
[----:B------:R-:W-:-:S03]  /*0920*/  IMAD.HI.U32 R5, R4, R9, RZ ;  /* 0x0000000904057227 */ /* 0x000fc600078e00ff */
[----:B------:R-:W-:Y:S01]  /*0930*/  ISETP.GT.U32.AND P0, PT, R12, R3, PT ;  /* 0x000000030c00720c */ /* 0x000fe20003f04070 */
[----:B------:R-:W-:Y:S02]  /*0940*/  IMAD.MOV R5, RZ, RZ, -R5 ;  /* 0x000000ffff057224 */ /* 0x000fe400078e0a05 */
[----:B------:R-:W-:-:S04]  /*0950*/  IMAD.HI.U32 R8, R4, R11, RZ ;  /* 0x0000000b04087227 */ /* 0x000fc800078e00ff */
[----:B------:R-:W-:Y:S02]  /*0960*/  IMAD R5, R24, R5, R9 ;  /* 0x0000000518057224 */ /* 0x000fe400078e0209 */
[----:B------:R-:W-:Y:S02]  /*0970*/  IMAD.MOV R8, RZ, RZ, -R8 ;  /* 0x000000ffff087224 */ /* 0x000fe400078e0a08 */
[----:B------:R-:W-:-:S04]  /*0980*/  IMAD.HI.U32 R10, R4, R17, RZ ;  /* 0x00000011040a7227 */ /* 0x000fc800078e00ff */
[----:B------:R-:W-:Y:S01]  /*0990*/  @!P0 IMAD.IADD R3, R3, 0x1, -R12 ;  /* 0x0000000103038824 */ /* 0x000fe200078e0a0c */
[----:B------:R-:W-:Y:S01]  /*09a0*/  ISETP.GE.AND P0, PT, R15, RZ, PT ;  /* 0x000000ff0f00720c */ /* 0x000fe20003f06270 */
[C---:B------:R-:W-:Y:S01]  /*09b0*/  IMAD R8, R24.reuse, R8, R11 ;  /* 0x0000000818087224 */ /* 0x040fe200078e020b */
[----:B------:R-:W-:Y:S01]  /*09c0*/  IABS R15, R15 ;  /* 0x0000000f000f7213 */ /* 0x000fe20000000000 */
[----:B------:R-:W-:Y:S01]  /*09d0*/  @!P2 IMAD.MOV R3, RZ, RZ, -R3 ;  /* 0x000000ffff03a224 */ /* 0x000fe200078e0a03 */
[----:B------:R-:W-:Y:S01]  /*09e0*/  ISETP.GT.U32.AND P2, PT, R24, R5, PT ;  /* 0x000000051800720c */ /* 0x000fe20003f44070 */
[----:B------:R-:W-:Y:S01]  /*09f0*/  IMAD.MOV R10, RZ, RZ, -R10 ;  /* 0x000000ffff0a7224 */ /* 0x000fe200078e0a0a */
[----:B------:R-:W-:Y:S01]  /*0a00*/  @!P1 LOP3.LUT R3, RZ, R26, RZ, 0x33, !PT ;  /* 0x0000001aff039212 */ /* 0x000fe200078e33ff */
[----:B------:R-:W-:Y:S01]  /*0a10*/  IMAD.HI.U32 R9, R4, R15, RZ ;  /* 0x0000000f04097227 */ /* 0x000fe200078e00ff */
[----:B------:R-:W-:-:S03]  /*0a20*/  ISETP.GT.U32.AND P1, PT, R24, R8, PT ;  /* 0x000000081800720c */ /* 0x000fc60003f24070 */
[----:B------:R-:W-:Y:S02]  /*0a30*/  IMAD.MOV R9, RZ, RZ, -R9 ;  /* 0x000000ffff097224 */ /* 0x000fe400078e0a09 */
[C---:B------:R-:W-:Y:S02]  /*0a40*/  IMAD R10, R24.reuse, R10, R17 ;  /* 0x0000000a180a7224 */ /* 0x040fe400078e0211 */
[----:B------:R-:W-:Y:S02]  /*0a50*/  IMAD R9, R24, R9, R15 ;  /* 0x0000000918097224 */ /* 0x000fe400078e020f */
[----:B------:R-:W-:Y:S02]  /*0a60*/  @!P2 IMAD.IADD R5, R5, 0x1, -R24 ;  /* 0x000000010505a824 */ /* 0x000fe400078e0a18 */
[----:B------:R-:W-:-:S03]  /*0a70*/  IMAD.HI.U32 R11, R4, R19, RZ ;  /* 0x00000013040b7227 */ /* 0x000fc600078e00ff */
[----:B------:R-:W-:Y:S01]  /*0a80*/  ISETP.GT.U32.AND P2, PT, R24, R5, PT ;  /* 0x000000051800720c */ /* 0x000fe20003f44070 */
[----:B------:R-:W-:Y:S01]  /*0a90*/  @!P1 IMAD.IADD R8, R8, 0x1, -R24 ;  /* 0x0000000108089824 */ /* 0x000fe200078e0a18 */
[----:B------:R-:W-:Y:S01]  /*0aa0*/  ISETP.GT.U32.AND P1, PT, R24, R10, PT ;  /* 0x0000000a1800720c */ /* 0x000fe20003f24070 */
[----:B------:R-:W-:-:S04]  /*0ab0*/  IMAD.HI.U32 R12, R4, R21, RZ ;  /* 0x00000015040c7227 */ /* 0x000fc800078e00ff */
[----:B------:R-:W-:Y:S02]  /*0ac0*/  IMAD.MOV R11, RZ, RZ, -R11 ;  /* 0x000000ffff0b7224 */ /* 0x000fe400078e0a0b */
[----:B------:R-:W-:-:S04]  /*0ad0*/  IMAD.HI.U32 R13, R4, R23, RZ ;  /* 0x00000017040d7227 */ /* 0x000fc800078e00ff */
[----:B------:R-:W-:Y:S01]  /*0ae0*/  @!P2 IMAD.IADD R5, R5, 0x1, -R24 ;  /* 0x000000010505a824 */ /* 0x000fe200078e0a18 */
[C---:B------:R-:W-:Y:S01]  /*0af0*/  ISETP.GT.U32.AND P2, PT, R24.reuse, R9, PT ;  /* 0x000000091800720c */ /* 0x040fe20003f44070 */
[----:B------:R-:W-:Y:S02]  /*0b00*/  IMAD.MOV R14, RZ, RZ, -R12 ;  /* 0x000000ffff0e7224 */ /* 0x000fe400078e0a0c */
[C---:B------:R-:W-:Y:S01]  /*0b10*/  IMAD R12, R24.reuse, R11, R19 ;  /* 0x0000000b180c7224 */ /* 0x040fe200078e0213 */
[----:B------:R-:W-:Y:S01]  /*0b20*/  IABS R11, R35 ;  /* 0x00000023000b7213 */ /* 0x000fe20000000000 */
[----:B------:R-:W-:Y:S01]  /*0b30*/  IMAD.MOV R15, RZ, RZ, -R13 ;  /* 0x000000ffff0f7224 */ /* 0x000fe200078e0a0d */
[----:B------:R-:W-:Y:S01]  /*0b40*/  IABS R19, R34 ;  /* 0x0000002200137213 */ /* 0x000fe20000000000 */
[C---:B------:R-:W-:Y:S01]  /*0b50*/  IMAD R13, R24.reuse, R14, R21 ;  /* 0x0000000e180d7224 */ /* 0x040fe200078e0215 */
[----:B------:R-:W-:Y:S01]  /*0b60*/  IABS R21, R33 ;  /* 0x0000002100157213 */ /* 0x000fe20000000000 */
[----:B------:R-:W-:Y:S01]  /*0b70*/  IMAD R14, R24, R15, R23 ;  /* 0x0000000f180e7224 */ /* 0x000fe200078e0217 */
[----:B------:R-:W-:Y:S01]  /*0b80*/  IABS R23, R32 ;  /* 0x0000002000177213 */ /* 0x000fe20000000000 */
[----:B------:R-:W-:-:S02]  /*0b90*/  @!P1 IMAD.IADD R10, R10, 0x1, -R24 ;  /* 0x000000010a0a9824 */ /* 0x000fc400078e0a18 */
[----:B------:R-:W-:Y:S01]  /*0ba0*/  @!P2 IMAD.IADD R9, R9, 0x1, -R24 ;  /* 0x000000010909a824 */ /* 0x000fe200078e0a18 */
[C---:B------:R-:W-:Y:S01]  /*0bb0*/  ISETP.GT.U32.AND P2, PT, R24.reuse, R8, PT ;  /* 0x000000081800720c */ /* 0x040fe20003f44070 */
[----:B------:R-:W-:Y:S01]  /*0bc0*/  IMAD.MOV.U32 R15, RZ, RZ, R11 ;  /* 0x000000ffff0f7224 */ /* 0x000fe200078e000b */
[C---:B------:R-:W-:Y:S01]  /*0bd0*/  ISETP.GT.U32.AND P1, PT, R24.reuse, R10, PT ;  /* 0x0000000a1800720c */ /* 0x040fe20003f24070 */
[----:B------:R-:W-:Y:S01]  /*0be0*/  @!P6 IMAD.MOV R5, RZ, RZ, -R5 ;  /* 0x000000ffff05e224 */ /* 0x000fe200078e0a05 */
[----:B------:R-:W-:Y:S01]  /*0bf0*/  ISETP.GT.U32.AND P6, PT, R24, R12, PT ;  /* 0x0000000c1800720c */ /* 0x000fe20003fc4070 */
[----:B------:R-:W-:-:S04]  /*0c00*/  IMAD.HI.U32 R11, R4, R15, RZ ;  /* 0x0000000f040b7227 */ /* 0x000fc800078e00ff */
[----:B------:R-:W-:Y:S02]  /*0c10*/  IMAD.MOV R17, RZ, RZ, -R11 ;  /* 0x000000ffff117224 */ /* 0x000fe400078e0a0b */
[----:B------:R-:W-:-:S04]  /*0c20*/  IMAD.HI.U32 R11, R4, R19, RZ ;  /* 0x00000013040b7227 */ /* 0x000fc800078e00ff */
[----:B------:R-:W-:Y:S01]  /*0c30*/  @!P2 IMAD.IADD R8, R8, 0x1, -R24 ;  /* 0x000000010808a824 */ /* 0x000fe200078e0a18 */
[----:B------:R-:W-:Y:S01]  /*0c40*/  ISETP.GT.U32.AND P2, PT, R24, R9, PT ;  /* 0x000000091800720c */ /* 0x000fe20003f44070 */
[----:B------:R-:W-:-:S04]  /*0c50*/  IMAD.HI.U32 R16, R4, R21, RZ ;  /* 0x0000001504107227 */ /* 0x000fc800078e00ff */
[C---:B------:R-:W-:Y:S02]  /*0c60*/  IMAD R15, R24.reuse, R17, R15 ;  /* 0x00000011180f7224 */ /* 0x040fe400078e020f */
[----:B------:R-:W-:Y:S02]  /*0c70*/  IMAD.MOV R11, RZ, RZ, -R11 ;  /* 0x000000ffff0b7224 */ /* 0x000fe400078e0a0b */
[----:B------:R-:W-:Y:S02]  /*0c80*/  IMAD.MOV R20, RZ, RZ, -R16 ;  /* 0x000000ffff147224 */ /* 0x000fe400078e0a10 */
[----:B------:R-:W-:Y:S01]  /*0c90*/  IMAD R16, R24, R11, R19 ;  /* 0x0000000b18107224 */ /* 0x000fe200078e0213 */
[----:B------:R-:W-:Y:S01]  /*0ca0*/  IABS R11, R30 ;  /* 0x0000001e000b7213 */ /* 0x000fe20000000000 */
[----:B------:R-:W-:Y:S01]  /*0cb0*/  @!P1 IMAD.IADD R10, R10, 0x1, -R24 ;  /* 0x000000010a0a9824 */ /* 0x000fe200078e0a18 */
[----:B------:R-:W-:Y:S01]  /*0cc0*/  ISETP.GT.U32.AND P1, PT, R24, R15, PT ;  /* 0x0000000f1800720c */ /* 0x000fe20003f24070 */
[----:B------:R-:W-:-:S04]  /*0cd0*/  IMAD.HI.U32 R17, R4, R23, RZ ;  /* 0x0000001704117227 */ /* 0x000fc800078e00ff */
[--C-:B------:R-:W-:Y:S01]  /*0ce0*/  @!P2 IMAD.IADD R9, R9, 0x1, -R24.reuse ;  /* 0x000000010909a824 */ /* 0x100fe200078e0a18 */
[----:B------:R-:W-:Y:S01]  /*0cf0*/  ISETP.GT.U32.AND P2, PT, R24, R14, PT ;  /* 0x0000000e1800720c */ /* 0x000fe20003f44070 */
[----:B------:R-:W-:Y:S01]  /*0d00*/  @!P6 IMAD.IADD R12, R12, 0x1, -R24 ;  /* 0x000000010c0ce824 */ /* 0x000fe200078e0a18 */
[----:B------:R-:W-:Y:S01]  /*0d10*/  ISETP.GT.U32.AND P6, PT, R24, R16, PT ;  /* 0x000000101800720c */ /* 0x000fe20003fc4070 */
[----:B------:R-:W-:-:S04]  /*0d20*/  IMAD.HI.U32 R18, R4, R25, RZ ;  /* 0x0000001904127227 */ /* 0x000fc800078e00ff */
[----:B------:R-:W-:Y:S01]  /*0d30*/  @!P5 IMAD.MOV R8, RZ, RZ, -R8 ;  /* 0x000000ffff08d224 */ /* 0x000fe200078e0a08 */
[C---:B------:R-:W-:Y:S01]  /*0d40*/  ISETP.GT.U32.AND P5, PT, R24.reuse, R13, PT ;  /* 0x0000000d1800720c */ /* 0x040fe20003fa4070 */
[----:B------:R-:W-:Y:S02]  /*0d50*/  IMAD.MOV R22, RZ, RZ, -R17 ;  /* 0x000000ffff167224 */ /* 0x000fe400078e0a11 */
[----:B------:R-:W-:Y:S02]  /*0d60*/  IMAD.MOV R19, RZ, RZ, -R18 ;  /* 0x000000ffff137224 */ /* 0x000fe400078e0a12 */
[C---:B------:R-:W-:Y:S01]  /*0d70*/  IMAD R17, R24.reuse, R20, R21 ;  /* 0x0000001418117224 */ /* 0x040fe200078e0215 */
[----:B------:R-:W-:Y:S01]  /*0d80*/  IABS R20, R29 ;  /* 0x0000001d00147213 */ /* 0x000fe20000000000 */
[----:B------:R-:W-:Y:S01]  /*0d90*/  IMAD R18, R24, R22, R23 ;  /* 0x0000001618127224 */ /* 0x000fe200078e0217 */
[----:B------:R-:W-:Y:S01]  /*0da0*/  IABS R22, R28 ;  /* 0x0000001c00167213 */ /* 0x000fe20000000000 */
[----:B------:R-:W-:-:S02]  /*0db0*/  IMAD.MOV.U32 R23, RZ, RZ, R11 ;  /* 0x000000ffff177224 */ /* 0x000fc400078e000b */
[----:B------:R-:W-:Y:S02]  /*0dc0*/  @!P1 IMAD.IADD R15, R15, 0x1, -R24 ;  /* 0x000000010f0f9824 */ /* 0x000fe400078e0a18 */
[----:B------:R-:W-:Y:S02]  /*0dd0*/  IMAD R19, R24, R19, R25 ;  /* 0x0000001318137224 */ /* 0x000fe400078e0219 */
[----:B------:R-:W-:-:S04]  /*0de0*/  IMAD.HI.U32 R11, R4, R23, RZ ;  /* 0x00000017040b7227 */ /* 0x000fc800078e00ff */
[----:B------:R-:W-:Y:S02]  /*0df0*/  IMAD.MOV.U32 R25, RZ, RZ, R20 ;  /* 0x000000ffff197224 */ /* 0x000fe400078e0014 */
[--C-:B------:R-:W-:Y:S01]  /*0e00*/  @!P2 IMAD.IADD R14, R14, 0x1, -R24.reuse ;  /* 0x000000010e0ea824 */ /* 0x100fe200078e0a18 */
[----:B------:R-:W-:Y:S01]  /*0e10*/  ISETP.GT.U32.AND P2, PT, R24, R12, PT ;  /* 0x0000000c1800720c */ /* 0x000fe20003f44070 */
[--C-:B------:R-:W-:Y:S01]  /*0e20*/  @!P6 IMAD.IADD R16, R16, 0x1, -R24.reuse ;  /* 0x000000011010e824 */ /* 0x100fe200078e0a18 */
[C---:B------:R-:W-:Y:S01]  /*0e30*/  ISETP.GT.U32.AND P6, PT, R24.reuse, R15, PT ;  /* 0x0000000f1800720c */ /* 0x040fe20003fc4070 */
[----:B------:R-:W-:Y:S02]  /*0e40*/  IMAD.MOV R11, RZ, RZ, -R11 ;  /* 0x000000ffff0b7224 */ /* 0x000fe400078e0a0b */
[----:B------:R-:W-:Y:S01]  /*0e50*/  @!P5 IMAD.IADD R13, R13, 0x1, -R24 ;  /* 0x000000010d0dd824 */ /* 0x000fe200078e0a18 */
[----:B------:R-:W-:Y:S01]  /*0e60*/  ISETP.GT.U32.AND P5, PT, R24, R17, PT ;  /* 0x000000111800720c */ /* 0x000fe20003fa4070 */
[----:B------:R-:W-:-:S03]  /*0e70*/  IMAD.HI.U32 R21, R4, R25, RZ ;  /* 0x0000001904157227 */ /* 0x000fc600078e00ff */
[C---:B------:R-:W-:Y:S01]  /*0e80*/  ISETP.GT.U32.AND P1, PT, R24.reuse, R13, PT ;  /* 0x0000000d1800720c */ /* 0x040fe20003f24070 */
[----:B------:R-:W-:Y:S01]  /*0e90*/  @!P0 IMAD.MOV R9, RZ, RZ, -R9 ;  /* 0x000000ffff098224 */ /* 0x000fe200078e0a09 */
[C---:B------:R-:W-:Y:S01]  /*0ea0*/  ISETP.GT.U32.AND P0, PT, R24.reuse, R14, PT ;  /* 0x0000000e1800720c */ /* 0x040fe20003f04070 */
[----:B------:R-:W-:Y:S02]  /*0eb0*/  IMAD R20, R24, R11, R23 ;  /* 0x0000000b18147224 */ /* 0x000fe400078e0217 */
[----:B------:R-:W-:Y:S02]  /*0ec0*/  IMAD.MOV.U32 R23, RZ, RZ, R22 ;  /* 0x000000ffff177224 */ /* 0x000fe400078e0016 */
[----:B------:R-:W-:Y:S02]  /*0ed0*/  IMAD.MOV R21, RZ, RZ, -R21 ;  /* 0x000000ffff157224 */ /* 0x000fe400078e0a15 */
[----:B------:R-:W-:-:S04]  /*0ee0*/  IMAD.HI.U32 R11, R4, R23, RZ ;  /* 0x00000017040b7227 */ /* 0x000fc800078e00ff */
[C---:B------:R-:W-:Y:S01]  /*0ef0*/  IMAD R21, R24.reuse, R21, R25 ;  /* 0x0000001518157224 */ /* 0x040fe200078e0219 */
[----:B------:R-:W-:Y:S01]  /*0f00*/  IABS R25, R0 ;  /* 0x0000000000197213 */ /* 0x000fe20000000000 */
[----:B------:R-:W-:Y:S02]  /*0f10*/  IMAD.MOV R22, RZ, RZ, -R11 ;  /* 0x000000ffff167224 */ /* 0x000fe400078e0a0b */
[----:B------:R-:W-:Y:S01]  /*0f20*/  @!P6 IMAD.IADD R15, R15, 0x1, -R24 ;  /* 0x000000010f0fe824 */ /* 0x000fe200078e0a18 */
[C---:B------:R-:W-:Y:S01]  /*0f30*/  ISETP.GT.U32.AND P6, PT, R24.reuse, R21, PT ;  /* 0x000000151800720c */ /* 0x040fe20003fc4070 */
[----:B------:R-:W-:Y:S02]  /*0f40*/  IMAD.MOV.U32 R11, RZ, RZ, R10 ;  /* 0x000000ffff0b7224 */ /* 0x000fe400078e000a */
[----:B------:R-:W-:Y:S01]  /*0f50*/  @!P5 IMAD.IADD R17, R17, 0x1, -R24 ;  /* 0x000000011111d824 */ /* 0x000fe200078e0a18 */
[----:B------:R-:W-:Y:S01]  /*0f60*/  ISETP.GT.U32.AND P5, PT, R24, R16, PT ;  /* 0x000000101800720c */ /* 0x000fe20003fa4070 */
[----:B------:R-:W-:-:S04]  /*0f70*/  IMAD.HI.U32 R4, R4, R25, RZ ;  /* 0x0000001904047227 */ /* 0x000fc800078e00ff */
[--C-:B------:R-:W-:Y:S01]  /*0f80*/  @!P0 IMAD.IADD R14, R14, 0x1, -R24.reuse ;  /* 0x000000010e0e8824 */ /* 0x100fe200078e0a18 */
[C---:B------:R-:W-:Y:S01]  /*0f90*/  ISETP.GT.U32.AND P0, PT, R24.reuse, R20, PT ;  /* 0x000000141800720c */ /* 0x040fe20003f04070 */
[----:B------:R-:W-:Y:S01]  /*0fa0*/  @!P3 IMAD.MOV R11, RZ, RZ, -R11 ;  /* 0x000000ffff0bb224 */ /* 0x000fe200078e0a0b */
[----:B------:R-:W-:Y:S01]  /*0fb0*/  ISETP.GT.U32.AND P3, PT, R24, R17, PT ;  /* 0x000000111800720c */ /* 0x000fe20003f64070 */
[--C-:B------:R-:W-:Y:S01]  /*0fc0*/  @!P2 IMAD.IADD R12, R12, 0x1, -R24.reuse ;  /* 0x000000010c0ca824 */ /* 0x100fe200078e0a18 */
[C---:B------:R-:W-:Y:S01]  /*0fd0*/  ISETP.GT.U32.AND P2, PT, R24.reuse, R18, PT ;  /* 0x000000121800720c */ /* 0x040fe20003f44070 */
[----:B------:R-:W-:Y:S01]  /*0fe0*/  @!P1 IMAD.IADD R13, R13, 0x1, -R24 ;  /* 0x000000010d0d9824 */ /* 0x000fe200078e0a18 */
[C---:B------:R-:W-:Y:S01]  /*0ff0*/  ISETP.GT.U32.AND P1, PT, R24.reuse, R19, PT ;  /* 0x000000131800720c */ /* 0x040fe20003f24070 */
[----:B------:R-:W-:Y:S02]  /*1000*/  IMAD.MOV R4, RZ, RZ, -R4 ;  /* 0x000000ffff047224 */ /* 0x000fe400078e0a04 */
[----:B------:R-:W-:-:S02]  /*1010*/  IMAD R22, R24, R22, R23 ;  /* 0x0000001618167224 */ /* 0x000fc400078e0217 */
[----:B------:R-:W-:Y:S01]  /*1020*/  IMAD R23, R24, R4, R25 ;  /* 0x0000000418177224 */ /* 0x000fe200078e0219 */
[----:B------:R-:W-:Y:S01]  /*1030*/  SHF.R.S32.HI R4, RZ, 0x1f, R7 ;  /* 0x0000001fff047819 */ /* 0x000fe20000011407 */
[--C-:B------:R-:W-:Y:S02]  /*1040*/  @!P6 IMAD.IADD R21, R21, 0x1, -R24.reuse ;  /* 0x000000011515e824 */ /* 0x100fe400078e0a18 */
[--C-:B------:R-:W-:Y:S01]  /*1050*/  @!P5 IMAD.IADD R16, R16, 0x1, -R24.reuse ;  /* 0x000000011010d824 */ /* 0x100fe200078e0a18 */
[----:B------:R-:W-:Y:S01]  /*1060*/  ISETP.GT.U32.AND P6, PT, R24, R23, PT ;  /* 0x000000171800720c */ /* 0x000fe20003fc4070 */
[--C-:B------:R-:W-:Y:S01]  /*1070*/  @!P0 IMAD.IADD R20, R20, 0x1, -R24.reuse ;  /* 0x0000000114148824 */ /* 0x100fe200078e0a18 */
[----:B------:R-:W-:Y:S01]  /*1080*/  ISETP.GT.U32.AND P5, PT, R24, R22, PT ;  /* 0x000000161800720c */ /* 0x000fe20003fa4070 */
[--C-:B------:R-:W-:Y:S01]  /*1090*/  @!P3 IMAD.IADD R17, R17, 0x1, -R24.reuse ;  /* 0x000000011111b824 */ /* 0x100fe200078e0a18 */
[----:B------:R-:W-:Y:S01]  /*10a0*/  ISETP.GE.AND P0, PT, R34, RZ, PT ;  /* 0x000000ff2200720c */ /* 0x000fe20003f06270 */
[--C-:B------:R-:W-:Y:S01]  /*10b0*/  @!P2 IMAD.IADD R18, R18, 0x1, -R24.reuse ;  /* 0x000000011212a824 */ /* 0x100fe200078e0a18 */
[----:B------:R-:W-:Y:S01]  /*10c0*/  ISETP.GE.AND P3, PT, R37, RZ, PT ;  /* 0x000000ff2500720c */ /* 0x000fe20003f66270 */
[----:B------:R-:W-:Y:S01]  /*10d0*/  @!P1 IMAD.IADD R19, R19, 0x1, -R24 ;  /* 0x0000000113139824 */ /* 0x000fe200078e0a18 */
[----:B------:R-:W-:Y:S01]  /*10e0*/  ISETP.GE.AND P2, PT, R36, RZ, PT ;  /* 0x000000ff2400720c */ /* 0x000fe20003f46270 */
[----:B------:R-:W-:Y:S01]  /*10f0*/  @!P4 IMAD.MOV R12, RZ, RZ, -R12 ;  /* 0x000000ffff0cc224 */ /* 0x000fe200078e0a0c */
[----:B------:R-:W-:Y:S01]  /*1100*/  ISETP.GE.AND P1, PT, R35, RZ, PT ;  /* 0x000000ff2300720c */ /* 0x000fe20003f26270 */
[----:B------:R-:W-:Y:S01]  /*1110*/  IMAD R3, R3, UR4, RZ ;  /* 0x0000000403037c24 */ /* 0x000fe2000f8e02ff */
[----:B------:R-:W-:Y:S01]  /*1120*/  LEA.HI R10, R4, R7, RZ, 0x6 ;  /* 0x00000007040a7211 */ /* 0x000fe200078f30ff */
[--C-:B------:R-:W-:Y:S01]  /*1130*/  @!P6 IMAD.IADD R23, R23, 0x1, -R24.reuse ;  /* 0x000000011717e824 */ /* 0x100fe200078e0a18 */
[----:B------:R-:W1:Y:S01]  /*1140*/  LDC R7, c[0x0][0x240] ;  /* 0x00009000ff077b82 */ /* 0x000e620000000800 */
[----:B------:R-:W-:Y:S01]  /*1150*/  @!P5 IMAD.IADD R22, R22, 0x1, -R24 ;  /* 0x000000011616d824 */ /* 0x000fe200078e0a18 */
[C---:B------:R-:W-:Y:S01]  /*1160*/  ISETP.GT.U32.AND P4, PT, R24.reuse, R18, PT ;  /* 0x000000121800720c */ /* 0x040fe20003f84070 */
[----:B------:R-:W-:Y:S01]  /*1170*/  @!P0 IMAD.MOV R16, RZ, RZ, -R16 ;  /* 0x000000ffff108224 */ /* 0x000fe200078e0a10 */
[C---:B------:R-:W-:Y:S01]  /*1180*/  ISETP.GT.U32.AND P0, PT, R24.reuse, R23, PT ;  /* 0x000000171800720c */ /* 0x040fe20003f04070 */
[----:B------:R-:W-:Y:S01]  /*1190*/  @!P3 IMAD.MOV R13, RZ, RZ, -R13 ;  /* 0x000000ffff0db224 */ /* 0x000fe200078e0a0d */
[C---:B------:R-:W-:Y:S01]  /*11a0*/  ISETP.GT.U32.AND P3, PT, R24.reuse, R19, PT ;  /* 0x000000131800720c */ /* 0x040fe20003f64070 */
[----:B------:R-:W-:Y:S01]  /*11b0*/  @!P2 IMAD.MOV R14, RZ, RZ, -R14 ;  /* 0x000000ffff0ea224 */ /* 0x000fe200078e0a0e */
[C---:B------:R-:W-:Y:S01]  /*11c0*/  ISETP.GT.U32.AND P2, PT, R24.reuse, R20, PT ;  /* 0x000000141800720c */ /* 0x040fe20003f44070 */
[----:B------:R-:W-:Y:S01]  /*11d0*/  @!P1 IMAD.MOV R15, RZ, RZ, -R15 ;  /* 0x000000ffff0f9224 */ /* 0x000fe200078e0a0f */
[C---:B------:R-:W-:Y:S01]  /*11e0*/  ISETP.GT.U32.AND P5, PT, R24.reuse, R21, PT ;  /* 0x000000151800720c */ /* 0x040fe20003fa4070 */
[----:B------:R-:W-:Y:S01]  /*11f0*/  ULDC.64 UR4, c[0x0][0x210] ;  /* 0x0000840000047ab9 */ /* 0x000fe20000000a00 */
[----:B------:R-:W-:-:S02]  /*1200*/  ISETP.GT.U32.AND P1, PT, R24, R22, PT ;  /* 0x000000161800720c */ /* 0x000fc40003f24070 */
[----:B------:R-:W-:Y:S01]  /*1210*/  ISETP.GE.AND P6, PT, R33, RZ, PT ;  /* 0x000000ff2100720c */ /* 0x000fe20003fc6270 */
[--C-:B------:R-:W-:Y:S01]  /*1220*/  @!P4 IMAD.IADD R18, R18, 0x1, -R24.reuse ;  /* 0x000000011212c824 */ /* 0x100fe200078e0a18 */
[----:B------:R-:W-:Y:S01]  /*1230*/  LOP3.LUT R4, RZ, R27, RZ, 0x33, !PT ;  /* 0x0000001bff047212 */ /* 0x000fe200078e33ff */
[--C-:B------:R-:W-:Y:S01]  /*1240*/  @!P0 IMAD.IADD R23, R23, 0x1, -R24.reuse ;  /* 0x0000000117178824 */ /* 0x100fe200078e0a18 */
[----:B------:R-:W-:Y:S01]  /*1250*/  ISETP.NE.AND P0, PT, R27, RZ, PT ;  /* 0x000000ff1b00720c */ /* 0x000fe20003f05270 */
[--C-:B------:R-:W-:Y:S01]  /*1260*/  @!P3 IMAD.IADD R19, R19, 0x1, -R24.reuse ;  /* 0x000000011313b824 */ /* 0x100fe200078e0a18 */
[----:B------:R-:W-:Y:S01]  /*1270*/  ISETP.GE.AND P4, PT, R32, RZ, PT ;  /* 0x000000ff2000720c */ /* 0x000fe20003f86270 */
[--C-:B------:R-:W-:Y:S01]  /*1280*/  @!P2 IMAD.IADD R20, R20, 0x1, -R24.reuse ;  /* 0x000000011414a824 */ /* 0x100fe200078e0a18 */
[----:B------:R-:W-:Y:S01]  /*1290*/  ISETP.GE.AND P3, PT, R31, RZ, PT ;  /* 0x000000ff1f00720c */ /* 0x000fe20003f66270 */
[--C-:B------:R-:W-:Y:S01]  /*12a0*/  @!P5 IMAD.IADD R21, R21, 0x1, -R24.reuse ;  /* 0x000000011515d824 */ /* 0x100fe200078e0a18 */
[----:B------:R-:W-:Y:S01]  /*12b0*/  ISETP.GE.AND P2, PT, R30, RZ, PT ;  /* 0x000000ff1e00720c */ /* 0x000fe20003f46270 */
[----:B------:R-:W-:Y:S01]  /*12c0*/  @!P1 IMAD.IADD R22, R22, 0x1, -R24 ;  /* 0x0000000116169824 */ /* 0x000fe200078e0a18 */
[----:B------:R-:W-:Y:S01]  /*12d0*/  ISETP.GE.AND P5, PT, R29, RZ, PT ;  /* 0x000000ff1d00720c */ /* 0x000fe20003fa6270 */
[----:B------:R-:W-:Y:S01]  /*12e0*/  @!P6 IMAD.MOV R17, RZ, RZ, -R17 ;  /* 0x000000ffff11e224 */ /* 0x000fe200078e0a11 */
[----:B------:R-:W-:-:S02]  /*12f0*/  ISETP.GE.AND P1, PT, R28, RZ, PT ;  /* 0x000000ff1c00720c */ /* 0x000fc40003f26270 */
[----:B------:R-:W-:Y:S02]  /*1300*/  ISETP.GE.AND P6, PT, R0, RZ, PT ;  /* 0x000000ff0000720c */ /* 0x000fe40003fc6270 */
[C---:B------:R-:W-:Y:S01]  /*1310*/  SEL R5, R4.reuse, R5, !P0 ;  /* 0x0000000504057207 */ /* 0x040fe20004000000 */
[----:B------:R-:W-:Y:S01]  /*1320*/  @!P4 IMAD.MOV R18, RZ, RZ, -R18 ;  /* 0x000000ffff12c224 */ /* 0x000fe200078e0a12 */
[C---:B------:R-:W-:Y:S01]  /*1330*/  SEL R12, R4.reuse, R12, !P0 ;  /* 0x0000000c040c7207 */ /* 0x040fe20004000000 */
[----:B------:R-:W-:Y:S01]  /*1340*/  @!P3 IMAD.MOV R19, RZ, RZ, -R19 ;  /* 0x000000ffff13b224 */ /* 0x000fe200078e0a13 */
[C---:B------:R-:W-:Y:S01]  /*1350*/  SEL R8, R4.reuse, R8, !P0 ;  /* 0x0000000804087207 */ /* 0x040fe20004000000 */
[----:B-1----:R-:W-:Y:S01]  /*1360*/  IMAD R139, R5, R7, RZ ;  /* 0x00000007058b7224 */ /* 0x002fe200078e02ff */
[----:B------:R-:W-:Y:S01]  /*1370*/  SEL R9, R4, R9, !P0 ;  /* 0x0000000904097207 */ /* 0x000fe20004000000 */
[----:B------:R-:W-:Y:S01]  /*1380*/  IMAD R131, R12, R7, RZ ;  /* 0x000000070c837224 */ /* 0x000fe200078e02ff */
[C---:B------:R-:W-:Y:S01]  /*1390*/  SEL R11, R4.reuse, R11, !P0 ;  /* 0x0000000b040b7207 */ /* 0x040fe20004000000 */
[----:B------:R-:W1:Y:S01]  /*13a0*/  LDC R5, c[0x0][0x23c] ;  /* 0x00008f00ff057b82 */ /* 0x000e620000000800 */
[----:B------:R-:W-:Y:S01]  /*13b0*/  @!P2 IMAD.MOV R20, RZ, RZ, -R20 ;  /* 0x000000ffff14a224 */ /* 0x000fe200078e0a14 */
[C---:B------:R-:W-:Y:S01]  /*13c0*/  SEL R13, R4.reuse, R13, !P0 ;  /* 0x0000000d040d7207 */ /* 0x040fe20004000000 */
[----:B------:R-:W-:Y:S01]  /*13d0*/  @!P5 IMAD.MOV R21, RZ, RZ, -R21 ;  /* 0x000000ffff15d224 */ /* 0x000fe200078e0a15 */
[C---:B------:R-:W-:Y:S01]  /*13e0*/  SEL R14, R4.reuse, R14, !P0 ;  /* 0x0000000e040e7207 */ /* 0x040fe20004000000 */
[----:B------:R-:W-:Y:S01]  /*13f0*/  @!P1 IMAD.MOV R22, RZ, RZ, -R22 ;  /* 0x000000ffff169224 */ /* 0x000fe200078e0a16 */
[----:B------:R-:W-:Y:S01]  /*1400*/  SEL R15, R4, R15, !P0 ;  /* 0x0000000f040f7207 */ /* 0x000fe20004000000 */
[-C--:B------:R-:W-:Y:S01]  /*1410*/  IMAD R8, R8, R7.reuse, RZ ;  /* 0x0000000708087224 */ /* 0x080fe200078e02ff */
[----:B------:R-:W2:Y:S01]  /*1420*/  LDC R12, c[0x0][0x238] ;  /* 0x00008e00ff0c7b82 */ /* 0x000ea20000000800 */
[C---:B------:R-:W-:Y:S01]  /*1430*/  SEL R16, R4.reuse, R16, !P0 ;  /* 0x0000001004107207 */ /* 0x040fe20004000000 */
[----:B------:R-:W-:Y:S01]  /*1440*/  IMAD R9, R9, R7, RZ ;  /* 0x0000000709097224 */ /* 0x000fe200078e02ff */
[C---:B------:R-:W-:Y:S01]  /*1450*/  SEL R17, R4.reuse, R17, !P0 ;  /* 0x0000001104117207 */ /* 0x040fe20004000000 */
[----:B------:R-:W-:Y:S01]  /*1460*/  @!P6 IMAD.MOV R23, RZ, RZ, -R23 ;  /* 0x000000ffff17e224 */ /* 0x000fe200078e0a17 */
[C---:B------:R-:W-:Y:S01]  /*1470*/  SEL R18, R4.reuse, R18, !P0 ;  /* 0x0000001204127207 */ /* 0x040fe20004000000 */
[----:B------:R-:W-:Y:S01]  /*1480*/  IMAD R11, R11, R7, RZ ;  /* 0x000000070b0b7224 */ /* 0x000fe200078e02ff */
[C---:B------:R-:W-:Y:S01]  /*1490*/  SEL R19, R4.reuse, R19, !P0 ;  /* 0x0000001304137207 */ /* 0x040fe20004000000 */
[-C--:B------:R-:W-:Y:S01]  /*14a0*/  IMAD R13, R13, R7.reuse, RZ ;  /* 0x000000070d0d7224 */ /* 0x080fe200078e02ff */
[----:B------:R-:W-:Y:S01]  /*14b0*/  SEL R20, R4, R20, !P0 ;  /* 0x0000001404147207 */ /* 0x000fe20004000000 */
[----:B------:R-:W-:Y:S01]  /*14c0*/  IMAD R14, R14, R7, RZ ;  /* 0x000000070e0e7224 */ /* 0x000fe200078e02ff */
[C---:B------:R-:W-:Y:S01]  /*14d0*/  SEL R21, R4.reuse, R21, !P0 ;  /* 0x0000001504157207 */ /* 0x040fe20004000000 */
[-C--:B------:R-:W-:Y:S01]  /*14e0*/  IMAD R15, R15, R7.reuse, RZ ;  /* 0x000000070f0f7224 */ /* 0x080fe200078e02ff */
[----:B------:R-:W-:Y:S01]  /*14f0*/  SEL R22, R4, R22, !P0 ;  /* 0x0000001604167207 */ /* 0x000fe20004000000 */
[-C--:B------:R-:W-:Y:S01]  /*1500*/  IMAD R16, R16, R7.reuse, RZ ;  /* 0x0000000710107224 */ /* 0x080fe200078e02ff */
[-C--:B0-----:R-:W-:Y:S01]  /*1510*/  LEA R138, P2, R139, R116.reuse, 0x1 ;  /* 0x000000748b8a7211 */ /* 0x081fe200078408ff */
[-C--:B------:R-:W-:Y:S01]  /*1520*/  IMAD R17, R17, R7.reuse, RZ ;  /* 0x0000000711117224 */ /* 0x080fe200078e02ff */
[-C--:B------:R-:W-:Y:S01]  /*1530*/  LEA R140, P3, R8, R116.reuse, 0x1 ;  /* 0x00000074088c7211 */ /* 0x080fe200078608ff */
[-C--:B------:R-:W-:Y:S01]  /*1540*/  IMAD R18, R18, R7.reuse, RZ ;  /* 0x0000000712127224 */ /* 0x080fe200078e02ff */
[-C--:B------:R-:W-:Y:S01]  /*1550*/  LEA R136, P4, R9, R116.reuse, 0x1 ;  /* 0x0000007409887211 */ /* 0x080fe200078808ff */
[----:B------:R-:W-:Y:S01]  /*1560*/  IMAD R19, R19, R7, RZ ;  /* 0x0000000713137224 */ /* 0x000fe200078e02ff */
[----:B------:R-:W-:Y:S01]  /*1570*/  SEL R4, R4, R23, !P0 ;  /* 0x0000001704047207 */ /* 0x000fe20004000000 */
[-C--:B------:R-:W-:Y:S01]  /*1580*/  IMAD R20, R20, R7.reuse, RZ ;  /* 0x0000000714147224 */ /* 0x080fe200078e02ff */
[-C--:B------:R-:W-:Y:S01]  /*1590*/  LEA R134, P5, R11, R116.reuse, 0x1 ;  /* 0x000000740b867211 */ /* 0x080fe200078a08ff */
[----:B------:R-:W-:Y:S01]  /*15a0*/  IMAD R21, R21, R7, RZ ;  /* 0x0000000715157224 */ /* 0x000fe200078e02ff */
[----:B------:R-:W-:Y:S01]  /*15b0*/  LEA.HI.X.SX32 R139, R139, R117, 0x1, P2 ;  /* 0x000000758b8b7211 */ /* 0x000fe200010f0eff */
[----:B------:R-:W-:Y:S01]  /*15c0*/  IMAD R22, R22, R7, RZ ;  /* 0x0000000716167224 */ /* 0x000fe200078e02ff */
[----:B------:R-:W-:Y:S01]  /*15d0*/  LEA.HI.X.SX32 R141, R8, R117, 0x1, P3 ;  /* 0x00000075088d7211 */ /* 0x000fe200018f0eff */
[----:B------:R-:W-:Y:S01]  /*15e0*/  IMAD R4, R4, R7, RZ ;  /* 0x0000000704047224 */ /* 0x000fe200078e02ff */
[-C--:B------:R-:W-:Y:S01]  /*15f0*/  LEA.HI.X.SX32 R137, R9, R117.reuse, 0x1, P4 ;  /* 0x0000007509897211 */ /* 0x080fe200020f0eff */
[C---:B--2---:R-:W-:Y:S01]  /*1600*/  IMAD R23, R12.reuse, 0x3e, RZ ;  /* 0x0000003e0c177824 */ /* 0x044fe200078e02ff */
[-C--:B------:R-:W-:Y:S01]  /*1610*/  LEA R130, P6, R131, R116.reuse, 0x1 ;  /* 0x0000007483827211 */ /* 0x080fe200078c08ff */
[C---:B------:R-:W-:Y:S01]  /*1620*/  IMAD R24, R12.reuse, 0x3d, RZ ;  /* 0x0000003d0c187824 */ /* 0x040fe200078e02ff */
[-C--:B------:R-:W-:Y:S01]  /*1630*/  LEA R132, P1, R13, R116.reuse, 0x1 ;  /* 0x000000740d847211 */ /* 0x080fe200078208ff */
[----:B------:R-:W-:Y:S01]  /*1640*/  IMAD R25, R12, 0x3c, RZ ;  /* 0x0000003c0c197824 */ /* 0x000fe200078e02ff */
[-C--:B------:R-:W-:Y:S01]  /*1650*/  LEA R122, P2, R14, R116.reuse, 0x1 ;  /* 0x000000740e7a7211 */ /* 0x080fe200078408ff */
[C---:B------:R-:W-:Y:S01]  /*1660*/  IMAD R26, R12.reuse, 0x3b, RZ ;  /* 0x0000003b0c1a7824 */ /* 0x040fe200078e02ff */
[-C--:B------:R-:W-:Y:S01]  /*1670*/  LEA R124, P3, R15, R116.reuse, 0x1 ;  /* 0x000000740f7c7211 */ /* 0x080fe200078608ff */
[----:B------:R-:W-:Y:S01]  /*1680*/  IMAD R27, R12, 0x3a, RZ ;  /* 0x0000003a0c1b7824 */ /* 0x000fe200078e02ff */
[-C--:B------:R-:W-:Y:S01]  /*1690*/  LEA R126, P4, R16, R116.reuse, 0x1 ;  /* 0x00000074107e7211 */ /* 0x080fe200078808ff */
[C---:B------:R-:W-:Y:S01]  /*16a0*/  IMAD R28, R12.reuse, 0x39, RZ ;  /* 0x000000390c1c7824 */ /* 0x040fe200078e02ff */
[-C--:B------:R-:W-:Y:S01]  /*16b0*/  LEA.HI.X.SX32 R135, R11, R117.reuse, 0x1, P5 ;  /* 0x000000750b877211 */ /* 0x080fe200028f0eff */
[C---:B------:R-:W-:Y:S01]  /*16c0*/  IMAD R29, R12.reuse, 0x38, RZ ;  /* 0x000000380c1d7824 */ /* 0x040fe200078e02ff */
[-C--:B------:R-:W-:Y:S01]  /*16d0*/  LEA R128, P5, R17, R116.reuse, 0x1 ;  /* 0x0000007411807211 */ /* 0x080fe200078a08ff */
[C---:B------:R-:W-:Y:S01]  /*16e0*/  IMAD R30, R12.reuse, 0x37, RZ ;  /* 0x000000370c1e7824 */ /* 0x040fe200078e02ff */
[-C--:B------:R-:W-:Y:S01]  /*16f0*/  LEA.HI.X.SX32 R131, R131, R117.reuse, 0x1, P6 ;  /* 0x0000007583837211 */ /* 0x080fe200030f0eff */
[C---:B------:R-:W-:Y:S01]  /*1700*/  IMAD R31, R12.reuse, 0x36, RZ ;  /* 0x000000360c1f7824 */ /* 0x040fe200078e02ff */
[-C--:B------:R-:W-:Y:S01]  /*1710*/  LEA.HI.X.SX32 R133, R13, R117.reuse, 0x1, P1 ;  /* 0x000000750d857211 */ /* 0x080fe200008f0eff */
[----:B------:R-:W-:Y:S01]  /*1720*/  IMAD R32, R12, 0x35, RZ ;  /* 0x000000350c207824 */ /* 0x000fe200078e02ff */
[-C--:B------:R-:W-:Y:S01]  /*1730*/  LEA.HI.X.SX32 R123, R14, R117.reuse, 0x1, P2 ;  /* 0x000000750e7b7211 */ /* 0x080fe200010f0eff */
[C---:B------:R-:W-:Y:S01]  /*1740*/  IMAD R33, R12.reuse, 0x34, RZ ;  /* 0x000000340c217824 */ /* 0x040fe200078e02ff */
[-C--:B------:R-:W-:Y:S01]  /*1750*/  LEA.HI.X.SX32 R125, R15, R117.reuse, 0x1, P3 ;  /* 0x000000750f7d7211 */ /* 0x080fe200018f0eff */
[----:B------:R-:W-:Y:S01]  /*1760*/  IMAD R34, R12, 0x33, RZ ;  /* 0x000000330c227824 */ /* 0x000fe200078e02ff */
[-C--:B------:R-:W-:Y:S01]  /*1770*/  LEA.HI.X.SX32 R127, R16, R117.reuse, 0x1, P4 ;  /* 0x00000075107f7211 */ /* 0x080fe200020f0eff */
[----:B------:R-:W-:Y:S01]  /*1780*/  IMAD R35, R12, 0x32, RZ ;  /* 0x000000320c237824 */ /* 0x000fe200078e02ff */
        /* <DEDUP_REMOVED lines=11> */
[----:B------:R-:W-:Y:S01]  /*1840*/  IMAD R41, R12, 0x2c, RZ ;  /* 0x0000002c0c297824 */ /* 0x000fe200078e02ff */
[----:B------:R-:W-:Y:S01]  /*1850*/  LEA R112, P0, R3, UR4, 0x1 ;  /* 0x0000000403707c11 */ /* 0x000fe2000f8008ff */
[----:B------:R-:W-:Y:S01]  /*1860*/  ULDC UR4, c[0x0][0x230] ;  /* 0x00008c0000047ab9 */ /* 0x000fe20000000800 */
[----:B------:R-:W-:Y:S01]  /*1870*/  LEA R116, P5, R4, R116, 0x1 ;  /* 0x0000007404747211 */ /* 0x000fe200078a08ff */
[----:B------:R-:W-:Y:S01]  /*1880*/  IMAD R42, R12, 0x2b, RZ ;  /* 0x0000002b0c2a7824 */ /* 0x000fe200078e02ff */
[-C--:B------:R-:W-:Y:S01]  /*1890*/  LEA.HI.X.SX32 R109, R18, R117.reuse, 0x1, P6 ;  /* 0x00000075126d7211 */ /* 0x080fe200030f0eff */
[----:B------:R-:W-:Y:S01]  /*18a0*/  IMAD R43, R12, 0x2a, RZ ;  /* 0x0000002a0c2b7824 */ /* 0x000fe200078e02ff */
[----:B------:R-:W-:Y:S01]  /*18b0*/  LEA.HI.X.SX32 R111, R19, R117, 0x1, P1 ;  /* 0x00000075136f7211 */ /* 0x000fe200008f0eff */
[----:B-1----:R-:W-:Y:S01]  /*18c0*/  IMAD R19, R6, R5, RZ ;  /* 0x0000000506137224 */ /* 0x002fe200078e02ff */
[-C--:B------:R-:W-:Y:S01]  /*18d0*/  LEA.HI.X.SX32 R115, R20, R117.reuse, 0x1, P2 ;  /* 0x0000007514737211 */ /* 0x080fe200010f0eff */
[----:B------:R-:W-:Y:S01]  /*18e0*/  IMAD.SHL.U32 R20, R5, 0x40, RZ ;  /* 0x0000004005147824 */ /* 0x000fe200078e00ff */
[-C--:B------:R-:W-:Y:S01]  /*18f0*/  LEA.HI.X.SX32 R119, R21, R117.reuse, 0x1, P3 ;  /* 0x0000007515777211 */ /* 0x080fe200018f0eff */
[----:B------:R-:W-:Y:S01]  /*1900*/  IMAD.SHL.U32 R21, R12, 0x40, RZ ;  /* 0x000000400c157824 */ /* 0x000fe200078e00ff */
[-C--:B------:R-:W-:Y:S01]  /*1910*/  LEA.HI.X.SX32 R121, R22, R117.reuse, 0x1, P4 ;  /* 0x0000007516797211 */ /* 0x080fe200020f0eff */
[----:B------:R-:W-:Y:S01]  /*1920*/  IMAD R22, R12, 0x3f, RZ ;  /* 0x0000003f0c167824 */ /* 0x000fe200078e02ff */
[----:B------:R-:W-:Y:S01]  /*1930*/  LEA.HI.X.SX32 R117, R4, R117, 0x1, P5 ;  /* 0x0000007504757211 */ /* 0x000fe200028f0eff */
[C---:B------:R-:W-:Y:S01]  /*1940*/  IMAD R44, R12.reuse, 0x29, RZ ;  /* 0x000000290c2c7824 */ /* 0x040fe200078e02ff */
[----:B------:R-:W-:Y:S01]  /*1950*/  LEA.HI.X.SX32 R113, R3, UR5, 0x1, P0 ;  /* 0x0000000503717c11 */ /* 0x000fe200080f0eff */
[C---:B------:R-:W-:Y:S01]  /*1960*/  IMAD R45, R12.reuse, 0x28, RZ ;  /* 0x000000280c2d7824 */ /* 0x040fe200078e02ff */
[----:B------:R-:W-:Y:S01]  /*1970*/  SHF.R.S32.HI R10, RZ, 0x6, R10 ;  /* 0x00000006ff0a7819 */ /* 0x000fe2000001140a */
[----:B------:R-:W-:-:S02]  /*1980*/  IMAD R46, R12, 0x27, RZ ;  /* 0x000000270c2e7824 */ /* 0x000fc400078e02ff */
[C---:B------:R-:W-:Y:S02]  /*1990*/  IMAD R47, R12.reuse, 0x26, RZ ;  /* 0x000000260c2f7824 */ /* 0x040fe400078e02ff */
[C---:B------:R-:W-:Y:S02]  /*19a0*/  IMAD R48, R12.reuse, 0x25, RZ ;  /* 0x000000250c307824 */ /* 0x040fe400078e02ff */
[C---:B------:R-:W-:Y:S02]  /*19b0*/  IMAD R49, R12.reuse, 0x24, RZ ;  /* 0x000000240c317824 */ /* 0x040fe400078e02ff */
[C---:B------:R-:W-:Y:S02]  /*19c0*/  IMAD R50, R12.reuse, 0x23, RZ ;  /* 0x000000230c327824 */ /* 0x040fe400078e02ff */
[C---:B------:R-:W-:Y:S02]  /*19d0*/  IMAD R51, R12.reuse, 0x22, RZ ;  /* 0x000000220c337824 */ /* 0x040fe400078e02ff */
[----:B------:R-:W-:-:S02]  /*19e0*/  IMAD R100, R12, 0x21, RZ ;  /* 0x000000210c647824 */ /* 0x000fc400078e02ff */
[C---:B------:R-:W-:Y:S02]  /*19f0*/  IMAD.SHL.U32 R101, R12.reuse, 0x20, RZ ;  /* 0x000000200c657824 */ /* 0x040fe400078e00ff */
[C---:B------:R-:W-:Y:S02]  /*1a00*/  IMAD R102, R12.reuse, 0x1f, RZ ;  /* 0x0000001f0c667824 */ /* 0x040fe400078e02ff */
[C---:B------:R-:W-:Y:S02]  /*1a10*/  IMAD R103, R12.reuse, 0x1e, RZ ;  /* 0x0000001e0c677824 */ /* 0x040fe400078e02ff */
[C---:B------:R-:W-:Y:S02]  /*1a20*/  IMAD R104, R12.reuse, 0x1d, RZ ;  /* 0x0000001d0c687824 */ /* 0x040fe400078e02ff */
[C---:B------:R-:W-:Y:S02]  /*1a30*/  IMAD R105, R12.reuse, 0x1c, RZ ;  /* 0x0000001c0c697824 */ /* 0x040fe400078e02ff */
[----:B------:R-:W-:-:S02]  /*1a40*/  IMAD R106, R12, 0x1b, RZ ;  /* 0x0000001b0c6a7824 */ /* 0x000fc400078e02ff */
[C---:B------:R-:W-:Y:S02]  /*1a50*/  IMAD R107, R12.reuse, 0x1a, RZ ;  /* 0x0000001a0c6b7824 */ /* 0x040fe400078e02ff */
        /* <DEDUP_REMOVED lines=9> */
[C---:B------:R-:W-:Y:S02]  /*1af0*/  IMAD.SHL.U32 R161, R12.reuse, 0x10, RZ ;  /* 0x000000100ca17824 */ /* 0x040fe400078e00ff */
        /* <DEDUP_REMOVED lines=11> */
[C---:B------:R-:W-:Y:S02]  /*1bb0*/  IMAD.SHL.U32 R3, R12.reuse, 0x4, RZ ;  /* 0x000000040c037824 */ /* 0x040fe400078e00ff */
[----:B------:R-:W-:-:S02]  /*1bc0*/  IMAD R11, R12, 0x3, RZ ;  /* 0x000000030c0b7824 */ /* 0x000fc400078e02ff */
[----:B------:R-:W-:Y:S02]  /*1bd0*/  IMAD.U32 R13, RZ, RZ, UR4 ;  /* 0x00000004ff0d7e24 */ /* 0x000fe4000f8e00ff */
[----:B------:R-:W-:-:S07]  /*1be0*/  IMAD.SHL.U32 R12, R12, 0x2, RZ ;  /* 0x000000020c0c7824 */ /* 0x000fce00078e00ff */
.L_x_1:
[C---:B------:R-:W-:Y:S01]  /*1bf0*/  ISETP.GT.AND P0, PT, R13.reuse, 0x2, PT ;  /* 0x000000020d00780c */ /* 0x040fe20003f04270 */
[----:B------:R-:W-:Y:S01]  /*1c00*/  IMAD.WIDE R52, R12, 0x2, R112 ;  /* 0x000000020c347825 */ /* 0x000fe200078e0270 */
[----:B------:R-:W-:Y:S01]  /*1c10*/  PRMT R148, RZ, 0x7610, R148 ;  /* 0x00007610ff947816 */ /* 0x000fe20000000094 */
[----:B------:R-:W0:Y:S01]  /*1c20*/  LDC R191, c[0x0][0x238] ;  /* 0x00008e00ffbf7b82 */ /* 0x000e220000000800 */
[C---:B------:R-:W-:Y:S02]  /*1c30*/  ISETP.GT.AND P1, PT, R13.reuse, 0x3, PT ;  /* 0x000000030d00780c */ /* 0x040fe40003f24270 */
[C---:B------:R-:W-:Y:S02]  /*1c40*/  ISETP.GT.AND P2, PT, R13.reuse, 0x4, PT ;  /* 0x000000040d00780c */ /* 0x040fe40003f44270 */
[C---:B------:R-:W-:Y:S02]  /*1c50*/  ISETP.GT.AND P3, PT, R13.reuse, 0x6, PT ;  /* 0x000000060d00780c */ /* 0x040fe40003f64270 */
[----:B------:R-:W-:Y:S01]  /*1c60*/  ISETP.GT.AND P4, PT, R13, 0x7, PT ;  /* 0x000000070d00780c */ /* 0x000fe20003f84270 */
[----:B------:R-:W-:Y:S01]  /*1c70*/  IMAD.WIDE R62, R11, 0x2, R112 ;  /* 0x000000020b3e7825 */ /* 0x000fe200078e0270 */
[----:B------:R-:W-:Y:S01]  /*1c80*/  PRMT R170, RZ, 0x7610, R170 ;  /* 0x00007610ffaa7816 */ /* 0x000fe200000000aa */
[----:B------:R-:W2:Y:S01]  /*1c90*/  @P0 LDG.E.U16 R148, desc[UR8][R52.64] ;  /* 0x0000000834940981 */ /* 0x000ea2000c1e1500 */
[----:B------:R-:W-:Y:S01]  /*1ca0*/  ISETP.GT.AND P0, PT, R13, 0x5, PT ;  /* 0x000000050d00780c */ /* 0x000fe20003f04270 */
[----:B------:R-:W-:Y:S01]  /*1cb0*/  IMAD.WIDE R60, R3, 0x2, R112 ;  /* 0x00000002033c7825 */ /* 0x000fe200078e0270 */
[----:B------:R-:W-:-:S02]  /*1cc0*/  PRMT R164, RZ, 0x7610, R164 ;  /* 0x00007610ffa47816 */ /* 0x000fc400000000a4 */
[----:B------:R-:W-:Y:S01]  /*1cd0*/  PRMT R146, RZ, 0x7610, R146 ;  /* 0x00007610ff927816 */ /* 0x000fe20000000092 */
[----:B------:R-:W-:Y:S01]  /*1ce0*/  IMAD.WIDE R56, R8, 0x2, R112 ;  /* 0x0000000208387825 */ /* 0x000fe200078e0270 */
[----:B------:R-:W-:Y:S01]  /*1cf0*/  PRMT R78, RZ, 0x7610, R78 ;  /* 0x00007610ff4e7816 */ /* 0x000fe2000000004e */
[----:B------:R1:W3:Y:S01]  /*1d00*/  @P1 LDG.E.U16 R170, desc[UR8][R62.64] ;  /* 0x000000083eaa1981 */ /* 0x0002e2000c1e1500 */
[----:B------:R-:W-:Y:S01]  /*1d10*/  PRMT R156, RZ, 0x7610, R156 ;  /* 0x00007610ff9c7816 */ /* 0x000fe2000000009c */
[--C-:B------:R-:W-:Y:S01]  /*1d20*/  IMAD.WIDE R54, R16, 0x2, R112.reuse ;  /* 0x0000000210367825 */ /* 0x100fe200078e0270 */
[C---:B------:R-:W-:Y:S01]  /*1d30*/  ISETP.GT.AND P1, PT, R13.reuse, 0x9, PT ;  /* 0x000000090d00780c */ /* 0x040fe20003f24270 */
[----:B------:R-:W4:Y:S01]  /*1d40*/  @P2 LDG.E.U16 R164, desc[UR8][R60.64] ;  /* 0x000000083ca42981 */ /* 0x000f22000c1e1500 */
[----:B------:R-:W-:Y:S01]  /*1d50*/  ISETP.GT.AND P2, PT, R13, 0xa, PT ;  /* 0x0000000a0d00780c */ /* 0x000fe20003f44270 */
[----:B------:R-:W-:Y:S02]  /*1d60*/  IMAD.WIDE R58, R9, 0x2, R112 ;  /* 0x00000002093a7825 */ /* 0x000fe400078e0270 */
[----:B------:R5:W4:Y:S01]  /*1d70*/  @P3 LDG.E.U16 R146, desc[UR8][R56.64] ;  /* 0x0000000838923981 */ /* 0x000b22000c1e1500 */
[----:B------:R-:W-:-:S03]  /*1d80*/  ISETP.GT.AND P3, PT, R13, 0xb, PT ;  /* 0x0000000b0d00780c */ /* 0x000fc60003f64270 */
[----:B------:R5:W4:Y:S01]  /*1d90*/  @P4 LDG.E.U16 R78, desc[UR8][R54.64] ;  /* 0x00000008364e4981 */ /* 0x000b22000c1e1500 */
[C---:B------:R-:W-:Y:S01]  /*1da0*/  ISETP.GT.AND P4, PT, R13.reuse, 0xc, PT ;  /* 0x0000000c0d00780c */ /* 0x040fe20003f84270 */
[----:B-1----:R-:W-:Y:S01]  /*1db0*/  IMAD.WIDE R62, R6, 0x2, R112 ;  /* 0x00000002063e7825 */ /* 0x002fe200078e0270 */
[----:B------:R-:W-:Y:S01]  /*1dc0*/  PRMT R165, RZ, 0x7610, R165 ;  /* 0x00007610ffa57816 */ /* 0x000fe200000000a5 */
[----:B------:R1:W4:Y:S01]  /*1dd0*/  @P0 LDG.E.U16 R156, desc[UR8][R58.64] ;  /* 0x000000083a9c0981 */ /* 0x000322000c1e1500 */
[----:B------:R-:W-:Y:S01]  /*1de0*/  ISETP.GT.AND P0, PT, R13, 0x8, PT ;  /* 0x000000080d00780c */ /* 0x000fe20003f04270 */
[----:B-----5:R-:W-:Y:S01]  /*1df0*/  IMAD.WIDE R56, R4, 0x2, R112 ;  /* 0x0000000204387825 */ /* 0x020fe200078e0270 */
[----:B------:R-:W-:Y:S02]  /*1e00*/  PRMT R171, RZ, 0x7610, R171 ;  /* 0x00007610ffab7816 */ /* 0x000fe400000000ab */
[----:B------:R-:W-:Y:S01]  /*1e10*/  PRMT R169, RZ, 0x7610, R169 ;  /* 0x00007610ffa97816 */ /* 0x000fe200000000a9 */
[----:B------:R-:W-:Y:S01]  /*1e20*/  IMAD.WIDE R54, R7, 0x2, R112 ;  /* 0x0000000207367825 */ /* 0x000fe200078e0270 */
[----:B------:R-:W-:-:S03]  /*1e30*/  PRMT R163, RZ, 0x7610, R163 ;  /* 0x00007610ffa37816 */ /* 0x000fc600000000a3 */
[----:B-1----:R-:W-:Y:S01]  /*1e40*/  IMAD.WIDE R58, R18, 0x2, R112 ;  /* 0x00000002123a7825 */ /* 0x002fe200078e0270 */
[----:B------:R-:W5:Y:S01]  /*1e50*/  @P2 LDG.E.U16 R171, desc[UR8][R54.64] ;  /* 0x0000000836ab2981 */ /* 0x000f62000c1e1500 */
[----:B------:R-:W-:Y:S02]  /*1e60*/  PRMT R52, RZ, 0x7610, R52 ;  /* 0x00007610ff347816 */ /* 0x000fe40000000034 */
[C---:B------:R-:W-:Y:S01]  /*1e70*/  ISETP.GT.AND P2, PT, R13.reuse, 0xf, PT ;  /* 0x0000000f0d00780c */ /* 0x040fe20003f44270 */
[----:B------:R1:W2:Y:S01]  /*1e80*/  @P1 LDG.E.U16 R165, desc[UR8][R58.64] ;  /* 0x000000083aa51981 */ /* 0x0002a2000c1e1500 */
[----:B------:R-:W-:Y:S01]  /*1e90*/  ISETP.GT.AND P1, PT, R13, 0xe, PT ;  /* 0x0000000e0d00780c */ /* 0x000fe20003f24270 */
[----:B------:R-:W-:Y:S02]  /*1ea0*/  IMAD.WIDE R60, R17, 0x2, R112 ;  /* 0x00000002113c7825 */ /* 0x000fe400078e0270 */
[----:B------:R-:W4:Y:S01]  /*1eb0*/  @P3 LDG.E.U16 R169, desc[UR8][R56.64] ;  /* 0x0000000838a93981 */ /* 0x000f22000c1e1500 */
[----:B------:R-:W-:-:S03]  /*1ec0*/  ISETP.GT.AND P3, PT, R13, 0x10, PT ;  /* 0x000000100d00780c */ /* 0x000fc60003f64270 */
[----:B------:R0:W4:Y:S01]  /*1ed0*/  @P4 LDG.E.U16 R163, desc[UR8][R62.64] ;  /* 0x000000083ea34981 */ /* 0x000122000c1e1500 */
[----:B------:R-:W-:Y:S01]  /*1ee0*/  ISETP.GT.AND P4, PT, R13, 0x11, PT ;  /* 0x000000110d00780c */ /* 0x000fe20003f84270 */
[----:B-1----:R-:W-:Y:S01]  /*1ef0*/  IMAD.WIDE R58, R15, 0x2, R112 ;  /* 0x000000020f3a7825 */ /* 0x002fe200078e0270 */
[----:B------:R-:W-:Y:S01]  /*1f00*/  PRMT R144, RZ, 0x7610, R144 ;  /* 0x00007610ff907816 */ /* 0x000fe20000000090 */
[----:B------:R1:W3:Y:S01]  /*1f10*/  @P0 LDG.E.U16 R52, desc[UR8][R60.64] ;  /* 0x000000083c340981 */ /* 0x0002e2000c1e1500 */
[----:B------:R-:W-:Y:S01]  /*1f20*/  ISETP.GT.AND P0, PT, R13, 0xd, PT ;  /* 0x0000000d0d00780c */ /* 0x000fe20003f04270 */
[----:B------:R-:W-:Y:S01]  /*1f30*/  IMAD.WIDE R64, R159, 0x2, R112 ;  /* 0x000000029f407825 */ /* 0x000fe200078e0270 */
[----:B------:R-:W-:Y:S02]  /*1f40*/  PRMT R77, RZ, 0x7610, R77 ;  /* 0x00007610ff4d7816 */ /* 0x000fe4000000004d */
[----:B------:R-:W-:Y:S01]  /*1f50*/  PRMT R54, RZ, 0x7610, R54 ;  /* 0x00007610ff367816 */ /* 0x000fe20000000036 */
[----:B0-----:R-:W-:Y:S01]  /*1f60*/  IMAD.WIDE R62, R161, 0x2, R112 ;  /* 0x00000002a13e7825 */ /* 0x001fe200078e0270 */
[----:B------:R-:W-:Y:S01]  /*1f70*/  PRMT R79, RZ, 0x7610, R79 ;  /* 0x00007610ff4f7816 */ /* 0x000fe2000000004f */
[----:B------:R0:W4:Y:S02]  /*1f80*/  @P1 LDG.E.U16 R144, desc[UR8][R58.64] ;  /* 0x000000083a901981 */ /* 0x000124000c1e1500 */
[----:B-1----:R-:W-:Y:S01]  /*1f90*/  IMAD.WIDE R60, R14, 0x2, R112 ;  /* 0x000000020e3c7825 */ /* 0x002fe200078e0270 */
[----:B------:R-:W-:Y:S01]  /*1fa0*/  PRMT R154, RZ, 0x7610, R154 ;  /* 0x00007610ff9a7816 */ /* 0x000fe2000000009a */
[----:B------:R-:W5:Y:S01]  /*1fb0*/  @P3 LDG.E.U16 R54, desc[UR8][R62.64] ;  /* 0x000000083e363981 */ /* 0x000f62000c1e1500 */
[----:B------:R-:W-:Y:S01]  /*1fc0*/  ISETP.GT.AND P1, PT, R13, 0x13, PT ;  /* 0x000000130d00780c */ /* 0x000fe20003f24270 */
[----:B------:R-:W-:Y:S01]  /*1fd0*/  IMAD.WIDE R56, R5, 0x2, R112 ;  /* 0x0000000205387825 */ /* 0x000fe200078e0270 */
[C---:B------:R-:W-:Y:S01]  /*1fe0*/  ISETP.GT.AND P3, PT, R13.reuse, 0x15, PT ;  /* 0x000000150d00780c */ /* 0x040fe20003f64270 */
[----:B------:R1:W4:Y:S01]  /*1ff0*/  @P2 LDG.E.U16 R77, desc[UR8][R60.64] ;  /* 0x000000083c4d2981 */ /* 0x000322000c1e1500 */
[----:B------:R-:W-:-:S03]  /*2000*/  ISETP.GT.AND P2, PT, R13, 0x14, PT ;  /* 0x000000140d00780c */ /* 0x000fc60003f44270 */
[----:B------:R1:W4:Y:S01]  /*2010*/  @P4 LDG.E.U16 R79, desc[UR8][R64.64] ;  /* 0x00000008404f4981 */ /* 0x000322000c1e1500 */
[----:B------:R-:W-:Y:S01]  /*2020*/  ISETP.GT.AND P4, PT, R13, 0x16, PT ;  /* 0x000000160d00780c */ /* 0x000fe20003f84270 */
[----:B0-----:R-:W-:Y:S01]  /*2030*/  IMAD.WIDE R58, R155, 0x2, R112 ;  /* 0x000000029b3a7825 */ /* 0x001fe200078e0270 */
[----:B------:R-:W-:Y:S01]  /*2040*/  PRMT R168, RZ, 0x7610, R168 ;  /* 0x00007610ffa87816 */ /* 0x000fe200000000a8 */
[----:B------:R0:W4:Y:S01]  /*2050*/  @P0 LDG.E.U16 R154, desc[UR8][R56.64] ;  /* 0x00000008389a0981 */ /* 0x000122000c1e1500 */
[----:B------:R-:W-:Y:S01]  /*2060*/  ISETP.GT.AND P0, PT, R13, 0x12, PT ;  /* 0x000000120d00780c */ /* 0x000fe20003f04270 */
[----:B-1----:R-:W-:Y:S01]  /*2070*/  IMAD.WIDE R60, R153, 0x2, R112 ;  /* 0x00000002993c7825 */ /* 0x002fe200078e0270 */
[----:B------:R-:W-:Y:S02]  /*2080*/  PRMT R162, RZ, 0x7610, R162 ;  /* 0x00007610ffa27816 */ /* 0x000fe400000000a2 */
[----:B------:R-:W-:Y:S01]  /*2090*/  PRMT R152, RZ, 0x7610, R152 ;  /* 0x00007610ff987816 */ /* 0x000fe20000000098 */
[----:B------:R-:W-:Y:S01]  /*20a0*/  IMAD.WIDE R62, R151, 0x2, R112 ;  /* 0x00000002973e7825 */ /* 0x000fe200078e0270 */
[----:B------:R-:W-:Y:S01]  /*20b0*/  PRMT R142, RZ, 0x7610, R142 ;  /* 0x00007610ff8e7816 */ /* 0x000fe2000000008e */
[----:B------:R-:W4:Y:S02]  /*20c0*/  @P1 LDG.E.U16 R168, desc[UR8][R58.64] ;  /* 0x000000083aa81981 */ /* 0x000f24000c1e1500 */
[----:B------:R-:W-:Y:S01]  /*20d0*/  IMAD.WIDE R64, R149, 0x2, R112 ;  /* 0x0000000295407825 */ /* 0x000fe200078e0270 */
[----:B------:R-:W-:Y:S01]  /*20e0*/  PRMT R175, RZ, 0x7610, R175 ;  /* 0x00007610ffaf7816 */ /* 0x000fe200000000af */
[----:B------:R1:W4:Y:S01]  /*20f0*/  @P2 LDG.E.U16 R162, desc[UR8][R60.64] ;  /* 0x000000083ca22981 */ /* 0x000322000c1e1500 */
[----:B------:R-:W-:Y:S01]  /*2100*/  ISETP.GT.AND P1, PT, R13, 0x18, PT ;  /* 0x000000180d00780c */ /* 0x000fe20003f24270 */
[----:B0-----:R-:W-:Y:S01]  /*2110*/  IMAD.WIDE R56, R157, 0x2, R112 ;  /* 0x000000029d387825 */ /* 0x001fe200078e0270 */
[C---:B------:R-:W-:Y:S01]  /*2120*/  ISETP.GT.AND P2, PT, R13.reuse, 0x19, PT ;  /* 0x000000190d00780c */ /* 0x040fe20003f44270 */
[----:B------:R-:W4:Y:S01]  /*2130*/  @P3 LDG.E.U16 R152, desc[UR8][R62.64] ;  /* 0x000000083e983981 */ /* 0x000f22000c1e1500 */
[----:B------:R-:W-:-:S03]  /*2140*/  ISETP.GT.AND P3, PT, R13, 0x1a, PT ;  /* 0x0000001a0d00780c */ /* 0x000fc60003f64270 */
[----:B------:R0:W4:Y:S01]  /*2150*/  @P4 LDG.E.U16 R142, desc[UR8][R64.64] ;  /* 0x00000008408e4981 */ /* 0x000122000c1e1500 */
[----:B------:R-:W-:Y:S01]  /*2160*/  ISETP.GT.AND P4, PT, R13, 0x1b, PT ;  /* 0x0000001b0d00780c */ /* 0x000fe20003f84270 */
[----:B-1----:R-:W-:Y:S01]  /*2170*/  IMAD.WIDE R60, R145, 0x2, R112 ;  /* 0x00000002913c7825 */ /* 0x002fe200078e0270 */
[----:B------:R-:W-:Y:S01]  /*2180*/  PRMT R53, RZ, 0x7610, R53 ;  /* 0x00007610ff357816 */ /* 0x000fe20000000035 */
[----:B------:R1:W4:Y:S01]  /*2190*/  @P0 LDG.E.U16 R175, desc[UR8][R56.64] ;  /* 0x0000000838af0981 */ /* 0x000322000c1e1500 */
[----:B------:R-:W-:Y:S01]  /*21a0*/  ISETP.GT.AND P0, PT, R13, 0x17, PT ;  /* 0x000000170d00780c */ /* 0x000fe20003f04270 */
[----:B------:R-:W-:Y:S01]  /*21b0*/  IMAD.WIDE R82, R107, 0x2, R112 ;  /* 0x000000026b527825 */ /* 0x000fe200078e0270 */
[----:B------:R-:W-:Y:S02]  /*21c0*/  PRMT R174, RZ, 0x7610, R174 ;  /* 0x00007610ffae7816 */ /* 0x000fe400000000ae */
[----:B------:R-:W-:Y:S01]  /*21d0*/  PRMT R167, RZ, 0x7610, R167 ;  /* 0x00007610ffa77816 */ /* 0x000fe200000000a7 */
[----:B0-----:R-:W-:Y:S01]  /*21e0*/  IMAD.WIDE R64, R143, 0x2, R112 ;  /* 0x000000028f407825 */ /* 0x001fe200078e0270 */
[----:B------:R-:W-:-:S02]  /*21f0*/  PRMT R76, RZ, 0x7610, R76 ;  /* 0x00007610ff4c7816 */ /* 0x000fc4000000004c */
[----:B------:R0:W4:Y:S01]  /*2200*/  @P3 LDG.E.U16 R174, desc[UR8][R82.64] ;  /* 0x0000000852ae3981 */ /* 0x000122000c1e1500 */
[----:B-1----:R-:W-:Y:S01]  /*2210*/  PRMT R56, RZ, 0x7610, R56 ;  /* 0x00007610ff387816 */ /* 0x002fe20000000038 */
[--C-:B------:R-:W-:Y:S01]  /*2220*/  IMAD.WIDE R88, R106, 0x2, R112.reuse ;  /* 0x000000026a587825 */ /* 0x100fe200078e0270 */
[C---:B------:R-:W-:Y:S01]  /*2230*/  ISETP.GT.AND P3, PT, R13.reuse, 0x1f, PT ;  /* 0x0000001f0d00780c */ /* 0x040fe20003f64270 */
[----:B------:R-:W2:Y:S01]  /*2240*/  @P2 LDG.E.U16 R53, desc[UR8][R64.64] ;  /* 0x0000000840352981 */ /* 0x000ea2000c1e1500 */
[----:B------:R-:W-:Y:S01]  /*2250*/  ISETP.GT.AND P2, PT, R13, 0x1e, PT ;  /* 0x0000001e0d00780c */ /* 0x000fe20003f44270 */
[----:B------:R-:W-:Y:S02]  /*2260*/  IMAD.WIDE R58, R147, 0x2, R112 ;  /* 0x00000002933a7825 */ /* 0x000fe400078e0270 */
[----:B------:R1:W4:Y:S01]  /*2270*/  @P1 LDG.E.U16 R56, desc[UR8][R60.64] ;  /* 0x000000083c381981 */ /* 0x000322000c1e1500 */
[----:B------:R-:W-:-:S03]  /*2280*/  ISETP.GT.AND P1, PT, R13, 0x1d, PT ;  /* 0x0000001d0d00780c */ /* 0x000fc60003f24270 */
[----:B------:R1:W2:Y:S01]  /*2290*/  @P4 LDG.E.U16 R167, desc[UR8][R88.64] ;  /* 0x0000000858a74981 */ /* 0x0002a2000c1e1500 */
[----:B------:R-:W-:Y:S01]  /*22a0*/  ISETP.GT.AND P4, PT, R13, 0x20, PT ;  /* 0x000000200d00780c */ /* 0x000fe20003f84270 */
[----:B0-----:R-:W-:Y:S01]  /*22b0*/  IMAD.WIDE R82, R103, 0x2, R112 ;  /* 0x0000000267527825 */ /* 0x001fe200078e0270 */
[----:B------:R-:W-:Y:S01]  /*22c0*/  PRMT R63, RZ, 0x7610, R63 ;  /* 0x00007610ff3f7816 */ /* 0x000fe2000000003f */
[----:B------:R0:W2:Y:S01]  /*22d0*/  @P0 LDG.E.U16 R76, desc[UR8][R58.64] ;  /* 0x000000083a4c0981 */ /* 0x0000a2000c1e1500 */
[----:B------:R-:W-:Y:S01]  /*22e0*/  ISETP.GT.AND P0, PT, R13, 0x1c, PT ;  /* 0x0000001c0d00780c */ /* 0x000fe20003f04270 */
[----:B-1----:R-:W-:Y:S01]  /*22f0*/  IMAD.WIDE R60, R104, 0x2, R112 ;  /* 0x00000002683c7825 */ /* 0x002fe200078e0270 */
[----:B------:R-:W-:Y:S02]  /*2300*/  PRMT R81, RZ, 0x7610, R81 ;  /* 0x00007610ff517816 */ /* 0x000fe40000000051 */
[----:B------:R-:W-:Y:S01]  /*2310*/  PRMT R67, RZ, 0x7610, R67 ;  /* 0x00007610ff437816 */ /* 0x000fe20000000043 */
[----:B------:R-:W-:Y:S01]  /*2320*/  IMAD.WIDE R88, R102, 0x2, R112 ;  /* 0x0000000266587825 */ /* 0x000fe200078e0270 */
[----:B------:R-:W-:Y:S01]  /*2330*/  PRMT R64, RZ, 0x7610, R64 ;  /* 0x00007610ff407816 */ /* 0x000fe20000000040 */
[----:B------:R-:W2:Y:S02]  /*2340*/  @P1 LDG.E.U16 R63, desc[UR8][R60.64] ;  /* 0x000000083c3f1981 */ /* 0x000ea4000c1e1500 */
[----:B------:R-:W-:Y:S01]  /*2350*/  IMAD.WIDE R90, R101, 0x2, R112 ;  /* 0x00000002655a7825 */ /* 0x000fe200078e0270 */
[----:B------:R-:W-:Y:S01]  /*2360*/  PRMT R160, RZ, 0x7610, R160 ;  /* 0x00007610ffa07816 */ /* 0x000fe200000000a0 */
[----:B------:R1:W2:Y:S01]  /*2370*/  @P2 LDG.E.U16 R81, desc[UR8][R82.64] ;  /* 0x0000000852512981 */ /* 0x0002a2000c1e1500 */
[----:B------:R-:W-:Y:S01]  /*2380*/  ISETP.GT.AND P1, PT, R13, 0x22, PT ;  /* 0x000000220d00780c */ /* 0x000fe20003f24270 */
[----:B0-----:R-:W-:Y:S01]  /*2390*/  IMAD.WIDE R58, R105, 0x2, R112 ;  /* 0x00000002693a7825 */ /* 0x001fe200078e0270 */
[C---:B------:R-:W-:Y:S01]  /*23a0*/  ISETP.GT.AND P2, PT, R13.reuse, 0x23, PT ;  /* 0x000000230d00780c */ /* 0x040fe20003f44270 */
[----:B------:R0:W2:Y:S01]  /*23b0*/  @P3 LDG.E.U16 R67, desc[UR8][R88.64] ;  /* 0x0000000858433981 */ /* 0x0000a2000c1e1500 */
[----:B------:R-:W-:-:S03]  /*23c0*/  ISETP.GT.AND P3, PT, R13, 0x24, PT ;  /* 0x000000240d00780c */ /* 0x000fc60003f64270 */
[----:B------:R0:W2:Y:S01]  /*23d0*/  @P4 LDG.E.U16 R64, desc[UR8][R90.64] ;  /* 0x000000085a404981 */ /* 0x0000a2000c1e1500 */
[----:B------:R-:W-:Y:S01]  /*23e0*/  ISETP.GT.AND P4, PT, R13, 0x25, PT ;  /* 0x000000250d00780c */ /* 0x000fe20003f84270 */
[----:B-1----:R-:W-:Y:S01]  /*23f0*/  IMAD.WIDE R82, R51, 0x2, R112 ;  /* 0x0000000233527825 */ /* 0x002fe200078e0270 */
[----:B------:R-:W-:Y:S01]  /*2400*/  PRMT R62, RZ, 0x7610, R62 ;  /* 0x00007610ff3e7816 */ /* 0x000fe2000000003e */
[----:B------:R1:W2:Y:S01]  /*2410*/  @P0 LDG.E.U16 R160, desc[UR8][R58.64] ;  /* 0x000000083aa00981 */ /* 0x0002a2000c1e1500 */
[----:B------:R-:W-:Y:S01]  /*2420*/  ISETP.GT.AND P0, PT, R13, 0x21, PT ;  /* 0x000000210d00780c */ /* 0x000fe20003f04270 */
[----:B0-----:R-:W-:Y:S01]  /*2430*/  IMAD.WIDE R88, R50, 0x2, R112 ;  /* 0x0000000232587825 */ /* 0x001fe200078e0270 */
        /* <DEDUP_REMOVED lines=8> */
[C---:B------:R-:W-:Y:S01]  /*24c0*/  ISETP.GT.AND P1, PT, R13.reuse, 0x27, PT ;  /* 0x000000270d00780c */ /* 0x040fe20003f24270 */
[----:B-1----:R-:W-:Y:S01]  /*24d0*/  IMAD.WIDE R58, R100, 0x2, R112 ;  /* 0x00000002643a7825 */ /* 0x002fe200078e0270 */
[C---:B------:R-:W-:Y:S01]  /*24e0*/  ISETP.GT.AND P2, PT, R13.reuse, 0x28, PT ;  /* 0x000000280d00780c */ /* 0x040fe20003f44270 */
[----:B------:R1:W2:Y:S01]  /*24f0*/  @P3 LDG.E.U16 R60, desc[UR8][R90.64] ;  /* 0x000000085a3c3981 */ /* 0x0002a2000c1e1500 */
[----:B------:R-:W-:-:S03]  /*2500*/  ISETP.GT.AND P3, PT, R13, 0x29, PT ;  /* 0x000000290d00780c */ /* 0x000fc60003f64270 */
[----:B------:R1:W2:Y:S01]  /*2510*/  @P4 LDG.E.U16 R150, desc[UR8][R96.64] ;  /* 0x0000000860964981 */ /* 0x0002a2000c1e1500 */
[----:B------:R-:W-:Y:S01]  /*2520*/  ISETP.GT.AND P4, PT, R13, 0x2a, PT ;  /* 0x0000002a0d00780c */ /* 0x000fe20003f84270 */
[----:B0-----:R-:W-:Y:S01]  /*2530*/  IMAD.WIDE R88, R46, 0x2, R112 ;  /* 0x000000022e587825 */ /* 0x001fe200078e0270 */
[----:B------:R-:W-:Y:S01]  /*2540*/  PRMT R66, RZ, 0x7610, R66 ;  /* 0x00007610ff427816 */ /* 0x000fe20000000042 */
[----:B------:R0:W2:Y:S01]  /*2550*/  @P0 LDG.E.U16 R172, desc[UR8][R58.64] ;  /* 0x000000083aac0981 */ /* 0x0000a2000c1e1500 */
[----:B------:R-:W-:Y:S01]  /*2560*/  PRMT R173, RZ, 0x7610, R173 ;  /* 0x00007610ffad7816 */ /* 0x000fe200000000ad */
[--C-:B-1----:R-:W-:Y:S01]  /*2570*/  IMAD.WIDE R90, R45, 0x2, R112.reuse ;  /* 0x000000022d5a7825 */ /* 0x102fe200078e0270 */
[----:B------:R-:W-:Y:S02]  /*2580*/  ISETP.GT.AND P0, PT, R13, 0x26, PT ;  /* 0x000000260d00780c */ /* 0x000fe40003f04270 */
[----:B------:R1:W2:Y:S01]  /*2590*/  @P1 LDG.E.U16 R66, desc[UR8][R88.64] ;  /* 0x0000000858421981 */ /* 0x0002a2000c1e1500 */
[----:B------:R-:W-:Y:S01]  /*25a0*/  IMAD.WIDE R96, R44, 0x2, R112 ;  /* 0x000000022c607825 */ /* 0x000fe200078e0270 */
[----:B0-----:R-:W-:-:S03]  /*25b0*/  PRMT R59, RZ, 0x7610, R59 ;  /* 0x00007610ff3b7816 */ /* 0x001fc6000000003b */
[----:B------:R-:W-:Y:S01]  /*25c0*/  IMAD.WIDE R98, R43, 0x2, R112 ;  /* 0x000000022b627825 */ /* 0x000fe200078e0270 */
[----:B------:R-:W-:Y:S02]  /*25d0*/  PRMT R58, RZ, 0x7610, R58 ;  /* 0x00007610ff3a7816 */ /* 0x000fe4000000003a */
[C---:B------:R-:W-:Y:S01]  /*25e0*/  ISETP.GT.AND P1, PT, R13.reuse, 0x2c, PT ;  /* 0x0000002c0d00780c */ /* 0x040fe20003f24270 */
[----:B------:R0:W2:Y:S01]  /*25f0*/  @P2 LDG.E.U16 R59, desc[UR8][R90.64] ;  /* 0x000000085a3b2981 */ /* 0x0000a2000c1e1500 */
[----:B------:R-:W-:-:S03]  /*2600*/  ISETP.GT.AND P2, PT, R13, 0x2d, PT ;  /* 0x0000002d0d00780c */ /* 0x000fc60003f44270 */
[----:B------:R0:W2:Y:S01]  /*2610*/  @P3 LDG.E.U16 R58, desc[UR8][R96.64] ;  /* 0x00000008603a3981 */ /* 0x0000a2000c1e1500 */
[----:B------:R-:W-:-:S03]  /*2620*/  ISETP.GT.AND P3, PT, R13, 0x2e, PT ;  /* 0x0000002e0d00780c */ /* 0x000fc60003f64270 */
[----:B------:R0:W2:Y:S01]  /*2630*/  @P4 LDG.E.U16 R173, desc[UR8][R98.64] ;  /* 0x0000000862ad4981 */ /* 0x0000a2000c1e1500 */
[----:B------:R-:W-:Y:S01]  /*2640*/  ISETP.GT.AND P4, PT, R13, 0x2f, PT ;  /* 0x0000002f0d00780c */ /* 0x000fe20003f84270 */
[----:B------:R-:W-:Y:S01]  /*2650*/  IMAD.WIDE R82, R47, 0x2, R112 ;  /* 0x000000022f527825 */ /* 0x000fe200078e0270 */
[----:B------:R-:W-:Y:S02]  /*2660*/  PRMT R80, RZ, 0x7610, R80 ;  /* 0x00007610ff507816 */ /* 0x000fe40000000050 */
[----:B------:R-:W-:Y:S01]  /*2670*/  PRMT R158, RZ, 0x7610, R158 ;  /* 0x00007610ff9e7816 */ /* 0x000fe2000000009e */
[----:B-1----:R-:W-:Y:S01]  /*2680*/  IMAD.WIDE R88, R41, 0x2, R112 ;  /* 0x0000000229587825 */ /* 0x002fe200078e0270 */
[----:B------:R-:W-:Y:S02]  /*2690*/  PRMT R57, RZ, 0x7610, R57 ;  /* 0x00007610ff397816 */ /* 0x000fe40000000039 */
[----:B------:R1:W2:Y:S01]  /*26a0*/  @P0 LDG.E.U16 R80, desc[UR8][R82.64] ;  /* 0x0000000852500981 */ /* 0x0002a2000c1e1500 */
[----:B------:R-:W-:Y:S01]  /*26b0*/  PRMT R55, RZ, 0x7610, R55 ;  /* 0x00007610ff377816 */ /* 0x000fe20000000037 */
[----:B0-----:R-:W-:Y:S01]  /*26c0*/  IMAD.WIDE R90, R40, 0x2, R112 ;  /* 0x00000002285a7825 */ /* 0x001fe200078e0270 */
[----:B------:R-:W-:Y:S01]  /*26d0*/  PRMT R65, RZ, 0x7610, R65 ;  /* 0x00007610ff417816 */ /* 0x000fe20000000041 */
[----:B------:R0:W2:Y:S01]  /*26e0*/  @P1 LDG.E.U16 R158, desc[UR8][R88.64] ;  /* 0x00000008589e1981 */ /* 0x0000a2000c1e1500 */
[----:B------:R-:W-:Y:S01]  /*26f0*/  ISETP.GT.AND P0, PT, R13, 0x2b, PT ;  /* 0x0000002b0d00780c */ /* 0x000fe20003f04270 */
[----:B------:R-:W-:-:S04]  /*2700*/  IMAD.WIDE R96, R39, 0x2, R112 ;  /* 0x0000000227607825 */ /* 0x000fc800078e0270 */
[----:B------:R-:W-:Y:S01]  /*2710*/  IMAD.WIDE R98, R38, 0x2, R112 ;  /* 0x0000000226627825 */ /* 0x000fe200078e0270 */
[----:B------:R0:W2:Y:S01]  /*2720*/  @P2 LDG.E.U16 R57, desc[UR8][R90.64] ;  /* 0x000000085a392981 */ /* 0x0000a2000c1e1500 */
[C---:B------:R-:W-:Y:S02]  /*2730*/  ISETP.GT.AND P1, PT, R13.reuse, 0x31, PT ;  /* 0x000000310d00780c */ /* 0x040fe40003f24270 */
[C---:B------:R-:W-:Y:S01]  /*2740*/  ISETP.GT.AND P2, PT, R13.reuse, 0x32, PT ;  /* 0x000000320d00780c */ /* 0x040fe20003f44270 */
[----:B------:R0:W2:Y:S01]  /*2750*/  @P3 LDG.E.U16 R55, desc[UR8][R96.64] ;  /* 0x0000000860373981 */ /* 0x0000a2000c1e1500 */
[----:B------:R-:W-:-:S03]  /*2760*/  ISETP.GT.AND P3, PT, R13, 0x33, PT ;  /* 0x000000330d00780c */ /* 0x000fc60003f64270 */
[----:B------:R0:W2:Y:S01]  /*2770*/  @P4 LDG.E.U16 R65, desc[UR8][R98.64] ;  /* 0x0000000862414981 */ /* 0x0000a2000c1e1500 */
[----:B------:R-:W-:Y:S01]  /*2780*/  ISETP.GT.AND P4, PT, R13, 0x34, PT ;  /* 0x000000340d00780c */ /* 0x000fe20003f84270 */
[----:B-1----:R-:W-:Y:S01]  /*2790*/  IMAD.WIDE R82, R42, 0x2, R112 ;  /* 0x000000022a527825 */ /* 0x002fe200078e0270 */
[----:B------:R-:W-:Y:S02]  /*27a0*/  PRMT R166, RZ, 0x7610, R166 ;  /* 0x00007610ffa67816 */ /* 0x000fe400000000a6 */
[----:B------:R-:W-:Y:S01]  /*27b0*/  PRMT R177, RZ, 0x7610, R177 ;  /* 0x00007610ffb17816 */ /* 0x000fe200000000b1 */
[----:B0-----:R-:W-:Y:S01]  /*27c0*/  IMAD.WIDE R88, R36, 0x2, R112 ;  /* 0x0000000224587825 */ /* 0x001fe200078e0270 */
[----:B------:R-:W-:Y:S02]  /*27d0*/  PRMT R178, RZ, 0x7610, R178 ;  /* 0x00007610ffb27816 */ /* 0x000fe400000000b2 */
[----:B------:R0:W2:Y:S01]  /*27e0*/  @P0 LDG.E.U16 R166, desc[UR8][R82.64] ;  /* 0x0000000852a60981 */ /* 0x0000a2000c1e1500 */
[----:B------:R-:W-:Y:S01]  /*27f0*/  PRMT R179, RZ, 0x7610, R179 ;  /* 0x00007610ffb37816 */ /* 0x000fe200000000b3 */
[----:B------:R-:W-:Y:S01]  /*2800*/  IMAD.WIDE R90, R35, 0x2, R112 ;  /* 0x00000002235a7825 */ /* 0x000fe200078e0270 */
        /* <DEDUP_REMOVED lines=10> */
[----:B------:R-:W2:Y:S01]  /*28b0*/  @P4 LDG.E.U16 R180, desc[UR8][R98.64] ;  /* 0x0000000862b44981 */ /* 0x000ea2000c1e1500 */
[----:B------:R-:W-:Y:S01]  /*28c0*/  ISETP.GT.AND P4, PT, R13, 0x38, PT ;  /* 0x000000380d00780c */ /* 0x000fe20003f84270 */
[----:B0-----:R-:W-:Y:S01]  /*28d0*/  IMAD.WIDE R82, R37, 0x2, R112 ;  /* 0x0000000225527825 */ /* 0x001fe200078e0270 */
[----:B------:R-:W-:Y:S02]  /*28e0*/  PRMT R176, RZ, 0x7610, R176 ;  /* 0x00007610ffb07816 */ /* 0x000fe400000000b0 */
[----:B------:R-:W-:Y:S01]  /*28f0*/  PRMT R181, RZ, 0x7610, R181 ;  /* 0x00007610ffb57816 */ /* 0x000fe200000000b5 */
[----:B-1----:R-:W-:Y:S01]  /*2900*/  IMAD.WIDE R88, R31, 0x2, R112 ;  /* 0x000000021f587825 */ /* 0x002fe200078e0270 */
[----:B------:R-:W-:Y:S02]  /*2910*/  PRMT R182, RZ, 0x7610, R182 ;  /* 0x00007610ffb67816 */ /* 0x000fe400000000b6 */
[----:B------:R0:W2:Y:S01]  /*2920*/  @P0 LDG.E.U16 R176, desc[UR8][R82.64] ;  /* 0x0000000852b00981 */ /* 0x0000a2000c1e1500 */
[----:B------:R-:W-:Y:S01]  /*2930*/  PRMT R183, RZ, 0x7610, R183 ;  /* 0x00007610ffb77816 */ /* 0x000fe200000000b7 */
[----:B------:R-:W-:Y:S01]  /*2940*/  IMAD.WIDE R90, R30, 0x2, R112 ;  /* 0x000000021e5a7825 */ /* 0x000fe200078e0270 */
[----:B------:R-:W-:Y:S01]  /*2950*/  PRMT R185, RZ, 0x7610, R185 ;  /* 0x00007610ffb97816 */ /* 0x000fe200000000b9 */
[----:B------:R1:W2:Y:S02]  /*2960*/  @P2 LDG.E.U16 R182, desc[UR8][R88.64] ;  /* 0x0000000858b62981 */ /* 0x0002a4000c1e1500 */
[----:B------:R-:W-:-:S04]  /*2970*/  IMAD.WIDE R96, R29, 0x2, R112 ;  /* 0x000000021d607825 */ /* 0x000fc800078e0270 */
[----:B0-----:R-:W-:Y:S01]  /*2980*/  IMAD.WIDE R82, R32, 0x2, R112 ;  /* 0x0000000220527825 */ /* 0x001fe200078e0270 */
[----:B------:R-:W2:Y:S01]  /*2990*/  @P3 LDG.E.U16 R183, desc[UR8][R90.64] ;  /* 0x000000085ab73981 */ /* 0x000ea2000c1e1500 */
[C---:B------:R-:W-:Y:S02]  /*29a0*/  ISETP.GT.AND P2, PT, R13.reuse, 0x39, PT ;  /* 0x000000390d00780c */ /* 0x040fe40003f44270 */
[C---:B------:R-:W-:Y:S01]  /*29b0*/  ISETP.GT.AND P3, PT, R13.reuse, 0x3a, PT ;  /* 0x0000003a0d00780c */ /* 0x040fe20003f64270 */
[----:B------:R0:W2:Y:S01]  /*29c0*/  @P1 LDG.E.U16 R181, desc[UR8][R82.64] ;  /* 0x0000000852b51981 */ /* 0x0000a2000c1e1500 */
[----:B------:R-:W-:-:S03]  /*29d0*/  ISETP.GT.AND P1, PT, R13, 0x1, PT ;  /* 0x000000010d00780c */ /* 0x000fc60003f24270 */
[----:B------:R0:W2:Y:S01]  /*29e0*/  @P4 LDG.E.U16 R185, desc[UR8][R96.64] ;  /* 0x0000000860b94981 */ /* 0x0000a2000c1e1500 */
[----:B------:R-:W-:Y:S01]  /*29f0*/  ISETP.GT.AND P4, PT, R13, 0x3b, PT ;  /* 0x0000003b0d00780c */ /* 0x000fe20003f84270 */
[----:B------:R-:W3:Y:S01]  /*2a00*/  S2R R184, SR_TID.X ;  /* 0x0000000000b87919 */ /* 0x000ee20000002100 */
[----:B------:R-:W-:Y:S01]  /*2a10*/  PRMT R187, RZ, 0x7610, R187 ;  /* 0x00007610ffbb7816 */ /* 0x000fe200000000bb */
[----:B------:R-:W-:Y:S01]  /*2a20*/  IMAD.WIDE R98, R28, 0x2, R112 ;  /* 0x000000021c627825 */ /* 0x000fe200078e0270 */
[----:B------:R-:W-:Y:S02]  /*2a30*/  PRMT R188, RZ, 0x7610, R188 ;  /* 0x00007610ffbc7816 */ /* 0x000fe400000000bc */
[----:B------:R-:W-:Y:S01]  /*2a40*/  PRMT R189, RZ, 0x7610, R189 ;  /* 0x00007610ffbd7816 */ /* 0x000fe200000000bd */
[----:B-1----:R-:W-:Y:S01]  /*2a50*/  IMAD.WIDE R88, R27, 0x2, R112 ;  /* 0x000000021b587825 */ /* 0x002fe200078e0270 */
[----:B------:R-:W-:Y:S01]  /*2a60*/  PRMT R190, RZ, 0x7610, R190 ;  /* 0x00007610ffbe7816 */ /* 0x000fe200000000be */
[----:B------:R1:W2:Y:S02]  /*2a70*/  @P2 LDG.E.U16 R187, desc[UR8][R98.64] ;  /* 0x0000000862bb2981 */ /* 0x0002a4000c1e1500 */
[----:B0-----:R-:W-:-:S04]  /*2a80*/  IMAD.WIDE R82, R191, 0x2, R112 ;  /* 0x00000002bf527825 */ /* 0x001fc800078e0270 */
[--C-:B------:R-:W-:Y:S01]  /*2a90*/  IMAD.WIDE R90, R26, 0x2, R112.reuse ;  /* 0x000000021a5a7825 */ /* 0x100fe200078e0270 */
[----:B------:R0:W2:Y:S01]  /*2aa0*/  @P3 LDG.E.U16 R189, desc[UR8][R88.64] ;  /* 0x0000000858bd3981 */ /* 0x0000a2000c1e1500 */
[C---:B------:R-:W-:Y:S02]  /*2ab0*/  ISETP.GT.AND P0, PT, R13.reuse, RZ, PT ;  /* 0x000000ff0d00720c */ /* 0x040fe40003f04270 */
[C---:B------:R-:W-:Y:S01]  /*2ac0*/  ISETP.GT.AND P2, PT, R13.reuse, 0x3d, PT ;  /* 0x0000003d0d00780c */ /* 0x040fe20003f44270 */
[----:B------:R0:W2:Y:S01]  /*2ad0*/  @P1 LDG.E.U16 R188, desc[UR8][R82.64] ;  /* 0x0000000852bc1981 */ /* 0x0000a2000c1e1500 */
[C---:B------:R-:W-:Y:S02]  /*2ae0*/  ISETP.GT.AND P1, PT, R13.reuse, 0x3c, PT ;  /* 0x0000003c0d00780c */ /* 0x040fe40003f24270 */
[C---:B------:R-:W-:Y:S01]  /*2af0*/  ISETP.GT.AND P3, PT, R13.reuse, 0x3e, PT ;  /* 0x0000003e0d00780c */ /* 0x040fe20003f64270 */
[----:B------:R3:W2:Y:S01]  /*2b00*/  @P4 LDG.E.U16 R190, desc[UR8][R90.64] ;  /* 0x000000085abe4981 */ /* 0x0006a2000c1e1500 */
[----:B------:R-:W-:Y:S01]  /*2b10*/  ISETP.GT.AND P4, PT, R13, 0x3f, PT ;  /* 0x0000003f0d00780c */ /* 0x000fe20003f84270 */
[----:B------:R-:W-:Y:S01]  /*2b20*/  IMAD.WIDE R96, R25, 0x2, R112 ;  /* 0x0000000219607825 */ /* 0x000fe200078e0270 */
[----:B------:R-:W-:-:S02]  /*2b30*/  PRMT R186, RZ, 0x7610, R186 ;  /* 0x00007610ffba7816 */ /* 0x000fc400000000ba */
[----:B------:R-:W-:Y:S01]  /*2b40*/  PRMT R191, RZ, 0x7610, R191 ;  /* 0x00007610ffbf7816 */ /* 0x000fe200000000bf */
[----:B-1----:R-:W-:Y:S01]  /*2b50*/  IMAD.WIDE R98, R24, 0x2, R112 ;  /* 0x0000000218627825 */ /* 0x002fe200078e0270 */
[----:B------:R-:W-:Y:S02]  /*2b60*/  PRMT R192, RZ, 0x7610, R192 ;  /* 0x00007610ffc07816 */ /* 0x000fe400000000c0 */
[----:B------:R-:W-:Y:S01]  /*2b70*/  PRMT R193, RZ, 0x7610, R193 ;  /* 0x00007610ffc17816 */ /* 0x000fe200000000c1 */
[----:B0-----:R-:W-:Y:S01]  /*2b80*/  IMAD.WIDE R88, R23, 0x2, R112 ;  /* 0x0000000217587825 */ /* 0x001fe200078e0270 */
[----:B------:R-:W-:Y:S01]  /*2b90*/  PRMT R195, RZ, 0x7610, R195 ;  /* 0x00007610ffc37816 */ /* 0x000fe200000000c3 */
[----:B------:R-:W2:Y:S02]  /*2ba0*/  @P0 LDG.E.U16 R186, desc[UR8][R112.64] ;  /* 0x0000000870ba0981 */ /* 0x000ea4000c1e1500 */
[----:B------:R-:W-:Y:S02]  /*2bb0*/  IMAD.WIDE R82, R22, 0x2, R112 ;  /* 0x0000000216527825 */ /* 0x000fe400078e0270 */
[----:B------:R-:W2:Y:S04]  /*2bc0*/  @P1 LDG.E.U16 R191, desc[UR8][R96.64] ;  /* 0x0000000860bf1981 */ /* 0x000ea8000c1e1500 */
[----:B------:R-:W2:Y:S04]  /*2bd0*/  @P2 LDG.E.U16 R192, desc[UR8][R98.64] ;  /* 0x0000000862c02981 */ /* 0x000ea8000c1e1500 */
[----:B------:R-:W2:Y:S04]  /*2be0*/  @P3 LDG.E.U16 R193, desc[UR8][R88.64] ;  /* 0x0000000858c13981 */ /* 0x000ea8000c1e1500 */
[----:B------:R0:W2:Y:S01]  /*2bf0*/  @P4 LDG.E.U16 R195, desc[UR8][R82.64] ;  /* 0x0000000852c34981 */ /* 0x0000a2000c1e1500 */
[----:B---3--:R-:W-:-:S04]  /*2c00*/  LOP3.LUT R194, R184, 0x3f, RZ, 0xc0, !PT ;  /* 0x0000003fb8c27812 */ /* 0x008fc800078ec0ff */
[----:B------:R-:W-:Y:S01]  /*2c10*/  ISETP.GE.AND P0, PT, R194, R13, PT ;  /* 0x0000000dc200720c */ /* 0x000fe20003f06270 */
[C---:B------:R-:W-:Y:S01]  /*2c20*/  IMAD.WIDE R90, R19.reuse, 0x2, R116 ;  /* 0x00000002135a7825 */ /* 0x040fe200078e0274 */
[----:B------:R-:W-:Y:S01]  /*2c30*/  PRMT R196, RZ, 0x7610, R196 ;  /* 0x00007610ffc47816 */ /* 0x000fe200000000c4 */
[----:B------:R-:W-:Y:S01]  /*2c40*/  BAR.SYNC.DEFER_BLOCKING 0x0 ;  /* 0x0000000000007b1d */ /* 0x000fe20000010000 */
[----:B------:R-:W-:Y:S01]  /*2c50*/  PRMT R201, RZ, 0x7610, R201 ;  /* 0x00007610ffc97816 */ /* 0x000fe200000000c9 */
[C---:B0-----:R-:W-:Y:S01]  /*2c60*/  IMAD.WIDE R82, R19.reuse, 0x2, R120 ;  /* 0x0000000213527825 */ /* 0x041fe200078e0278 */
[----:B------:R-:W-:Y:S02]  /*2c70*/  PRMT R200, RZ, 0x7610, R200 ;  /* 0x00007610ffc87816 */ /* 0x000fe400000000c8 */
[----:B------:R-:W-:Y:S01]  /*2c80*/  PRMT R199, RZ, 0x7610, R199 ;  /* 0x00007610ffc77816 */ /* 0x000fe200000000c7 */
[----:B------:R-:W-:Y:S01]  /*2c90*/  IMAD.WIDE R88, R19, 0x2, R118 ;  /* 0x0000000213587825 */ /* 0x000fe200078e0276 */
[----:B------:R-:W-:-:S02]  /*2ca0*/  PRMT R198, RZ, 0x7610, R198 ;  /* 0x00007610ffc67816 */ /* 0x000fc400000000c6 */
[----:B------:R-:W-:Y:S01]  /*2cb0*/  PRMT R197, RZ, 0x7610, R197 ;  /* 0x00007610ffc57816 */ /* 0x000fe200000000c5 */
[----:B------:R-:W-:Y:S01]  /*2cc0*/  IMAD.WIDE R96, R19, 0x2, R110 ;  /* 0x0000000213607825 */ /* 0x000fe200078e026e */
[----:B------:R-:W-:-:S03]  /*2cd0*/  PRMT R206, RZ, 0x7610, R206 ;  /* 0x00007610ffce7816 */ /* 0x000fc600000000ce */
[----:B------:R-:W-:Y:S01]  /*2ce0*/  IMAD.WIDE R98, R19, 0x2, R108 ;  /* 0x0000000213627825 */ /* 0x000fe200078e026c */
[----:B------:R-:W-:Y:S02]  /*2cf0*/  PRMT R205, RZ, 0x7610, R205 ;  /* 0x00007610ffcd7816 */ /* 0x000fe400000000cd */
[----:B------:R-:W-:Y:S01]  /*2d00*/  PRMT R204, RZ, 0x7610, R204 ;  /* 0x00007610ffcc7816 */ /* 0x000fe200000000cc */
[----:B------:R0:W3:Y:S01]  /*2d10*/  @!P0 LDG.E.U16 R196, desc[UR8][R90.64] ;  /* 0x000000085ac48981 */ /* 0x0000e2000c1e1500 */
[----:B------:R-:W-:-:S03]  /*2d20*/  PRMT R203, RZ, 0x7610, R203 ;  /* 0x00007610ffcb7816 */ /* 0x000fc600000000cb */
[----:B------:R1:W3:Y:S01]  /*2d30*/  @!P0 LDG.E.U16 R201, desc[UR8][R82.64] ;  /* 0x0000000852c98981 */ /* 0x0002e2000c1e1500 */
[----:B------:R-:W-:-:S03]  /*2d40*/  PRMT R202, RZ, 0x7610, R202 ;  /* 0x00007610ffca7816 */ /* 0x000fc600000000ca */
[----:B------:R5:W3:Y:S01]  /*2d50*/  @!P0 LDG.E.U16 R200, desc[UR8][R88.64] ;  /* 0x0000000858c88981 */ /* 0x000ae2000c1e1500 */
[----:B0-----:R-:W-:-:S03]  /*2d60*/  IMAD.WIDE R90, R19, 0x2, R114 ;  /* 0x00000002135a7825 */ /* 0x001fc600078e0272 */
[----:B------:R0:W3:Y:S01]  /*2d70*/  @!P0 LDG.E.U16 R198, desc[UR8][R96.64] ;  /* 0x0000000860c68981 */ /* 0x0000e2000c1e1500 */
[----:B-1----:R-:W-:-:S03]  /*2d80*/  IMAD.WIDE R82, R19, 0x2, R124 ;  /* 0x0000000213527825 */ /* 0x002fc600078e027c */
[----:B------:R1:W3:Y:S01]  /*2d90*/  @!P0 LDG.E.U16 R199, desc[UR8][R90.64] ;  /* 0x000000085ac78981 */ /* 0x0002e2000c1e1500 */
[----:B-----5:R-:W-:-:S03]  /*2da0*/  IMAD.WIDE R88, R19, 0x2, R122 ;  /* 0x0000000213587825 */ /* 0x020fc600078e027a */
[----:B------:R5:W3:Y:S01]  /*2db0*/  @!P0 LDG.E.U16 R197, desc[UR8][R98.64] ;  /* 0x0000000862c58981 */ /* 0x000ae2000c1e1500 */
[C---:B0-----:R-:W-:Y:S01]  /*2dc0*/  IMAD.WIDE R96, R19.reuse, 0x2, R130 ;  /* 0x0000000213607825 */ /* 0x041fe200078e0282 */
[----:B------:R-:W-:Y:S02]  /*2dd0*/  PRMT R209, RZ, 0x7610, R209 ;  /* 0x00007610ffd17816 */ /* 0x000fe400000000d1 */
[----:B------:R0:W3:Y:S01]  /*2de0*/  @!P0 LDG.E.U16 R206, desc[UR8][R82.64] ;  /* 0x0000000852ce8981 */ /* 0x0000e2000c1e1500 */
[C---:B-1----:R-:W-:Y:S01]  /*2df0*/  IMAD.WIDE R90, R19.reuse, 0x2, R132 ;  /* 0x00000002135a7825 */ /* 0x042fe200078e0284 */
[----:B------:R-:W-:Y:S02]  /*2e00*/  PRMT R207, RZ, 0x7610, R207 ;  /* 0x00007610ffcf7816 */ /* 0x000fe400000000cf */
[----:B------:R1:W3:Y:S01]  /*2e10*/  @!P0 LDG.E.U16 R205, desc[UR8][R88.64] ;  /* 0x0000000858cd8981 */ /* 0x0002e2000c1e1500 */
[----:B-----5:R-:W-:Y:S01]  /*2e20*/  IMAD.WIDE R98, R19, 0x2, R134 ;  /* 0x0000000213627825 */ /* 0x020fe200078e0286 */
[----:B------:R-:W-:-:S02]  /*2e30*/  PRMT R210, RZ, 0x7610, R210 ;  /* 0x00007610ffd27816 */ /* 0x000fc400000000d2 */
[----:B------:R5:W3:Y:S01]  /*2e40*/  @!P0 LDG.E.U16 R204, desc[UR8][R90.64] ;  /* 0x000000085acc8981 */ /* 0x000ae2000c1e1500 */
[----:B------:R-:W-:Y:S01]  /*2e50*/  PRMT R208, RZ, 0x7610, R208 ;  /* 0x00007610ffd07816 */ /* 0x000fe200000000d0 */
[C---:B0-----:R-:W-:Y:S01]  /*2e60*/  IMAD.WIDE R82, R19.reuse, 0x2, R136 ;  /* 0x0000000213527825 */ /* 0x041fe200078e0288 */
[----:B------:R-:W-:Y:S01]  /*2e70*/  PRMT R211, RZ, 0x7610, R211 ;  /* 0x00007610ffd37816 */ /* 0x000fe200000000d3 */
[----:B------:R0:W3:Y:S02]  /*2e80*/  @!P0 LDG.E.U16 R203, desc[UR8][R96.64] ;  /* 0x0000000860cb8981 */ /* 0x0000e4000c1e1500 */
[C---:B-1----:R-:W-:Y:S02]  /*2e90*/  IMAD.WIDE R88, R19.reuse, 0x2, R128 ;  /* 0x0000000213587825 */ /* 0x042fe400078e0280 */
[----:B------:R1:W3:Y:S02]  /*2ea0*/  @!P0 LDG.E.U16 R202, desc[UR8][R98.64] ;  /* 0x0000000862ca8981 */ /* 0x0002e4000c1e1500 */
[----:B-----5:R-:W-:-:S02]  /*2eb0*/  IMAD.WIDE R90, R19, 0x2, R140 ;  /* 0x00000002135a7825 */ /* 0x020fc400078e028c */
[----:B------:R5:W3:Y:S02]  /*2ec0*/  @!P0 LDG.E.U16 R209, desc[UR8][R82.64] ;  /* 0x0000000852d18981 */ /* 0x000ae4000c1e1500 */
[C---:B0-----:R-:W-:Y:S02]  /*2ed0*/  IMAD.WIDE R96, R19.reuse, 0x2, R126 ;  /* 0x0000000213607825 */ /* 0x041fe400078e027e */
[----:B------:R0:W3:Y:S02]  /*2ee0*/  @!P0 LDG.E.U16 R207, desc[UR8][R88.64] ;  /* 0x0000000858cf8981 */ /* 0x0000e4000c1e1500 */
[----:B-1----:R-:W-:Y:S02]  /*2ef0*/  IMAD.WIDE R98, R19, 0x2, R138 ;  /* 0x0000000213627825 */ /* 0x002fe400078e028a */
[----:B------:R1:W3:Y:S04]  /*2f00*/  @!P0 LDG.E.U16 R210, desc[UR8][R90.64] ;  /* 0x000000085ad28981 */ /* 0x0002e8000c1e1500 */
[----:B------:R-:W3:Y:S04]  /*2f10*/  @!P0 LDG.E.U16 R208, desc[UR8][R96.64] ;  /* 0x0000000860d08981 */ /* 0x000ee8000c1e1500 */
[----:B------:R-:W3:Y:S01]  /*2f20*/  @!P0 LDG.E.U16 R211, desc[UR8][R98.64] ;  /* 0x0000000862d38981 */ /* 0x000ee2000c1e1500 */
[----:B------:R-:W4:Y:S01]  /*2f30*/  S2R R212, SR_TID.X ;  /* 0x0000000000d47919 */ /* 0x000f220000002100 */
[----:B------:R-:W1:Y:S01]  /*2f40*/  S2UR UR5, SR_CgaCtaId ;  /* 0x00000000000579c3 */ /* 0x000e620000008800 */
[C---:B------:R-:W-:Y:S01]  /*2f50*/  IMAD.SHL.U32 R214, R184.reuse, 0x2, RZ ;  /* 0x00000002b8d67824 */ /* 0x040fe200078e00ff */
[----:B------:R-:W-:Y:S01]  /*2f60*/  LOP3.LUT R213, R184, 0x7, RZ, 0xc0, !PT ;  /* 0x00000007b8d57812 */ /* 0x000fe200078ec0ff */
[----:B------:R-:W-:-:S03]  /*2f70*/  UMOV UR4, 0x400 ;  /* 0x0000040000047882 */ /* 0x000fc60000000000 */
[----:B------:R-:W-:Y:S01]  /*2f80*/  LOP3.LUT R215, R214, 0x10, RZ, 0xc0, !PT ;  /* 0x00000010d6d77812 */ /* 0x000fe200078ec0ff */
[----:B------:R-:W-:-:S03]  /*2f90*/  IMAD R213, R213, 0x90, RZ ;  /* 0x00000090d5d57824 */ /* 0x000fc600078e02ff */
[----:B-----5:R-:W-:Y:S01]  /*2fa0*/  LOP3.LUT R82, R215, 0x20, R184, 0xf8, !PT ;  /* 0x00000020d7527812 */ /* 0x020fe200078ef8b8 */
[----:B------:R-:W-:-:S03]  /*2fb0*/  IMAD.SHL.U32 R184, R184, 0x40, RZ ;  /* 0x00000040b8b87824 */ /* 0x000fc600078e00ff */
[----:B0-----:R-:W-:Y:S01]  /*2fc0*/  LOP3.LUT R89, R213, R82, RZ, 0x3c, !PT ;  /* 0x00000052d5597212 */ /* 0x001fe200078e3cff */
[----:B-1----:R-:W-:Y:S01]  /*2fd0*/  ULEA UR4, UR5, UR4, 0x18 ;  /* 0x0000000405047291 */ /* 0x002fe2000f8ec03f */
[----:B----4-:R-:W-:-:S05]  /*2fe0*/  LOP3.LUT R212, R212, 0x3f, RZ, 0xc0, !PT ;  /* 0x0000003fd4d47812 */ /* 0x010fca00078ec0ff */
[----:B------:R-:W-:-:S05]  /*2ff0*/  IMAD.SHL.U32 R83, R212, 0x2, RZ ;  /* 0x00000002d4537824 */ /* 0x000fca00078e00ff */
[----:B------:R-:W-:Y:S01]  /*3000*/  LOP3.LUT R82, R83, 0x10, RZ, 0x3c, !PT ;  /* 0x0000001053527812 */ /* 0x000fe200078e3cff */
[----:B------:R0:W-:Y:S01]  /*3010*/  STS.U16 [R83+UR4+0x800], R54 ;  /* 0x0008003653007988 */ /* 0x0001e20008000404 */
[----:B------:R-:W-:-:S03]  /*3020*/  LOP3.LUT R184, R89, 0x400, R184, 0xf8, !PT ;  /* 0x0000040059b87812 */ /* 0x000fc600078ef8b8 */
[----:B------:R1:W-:Y:S04]  /*3030*/  STS.U16 [R83+UR4+0x400], R52 ;  /* 0x0004003453007988 */ /* 0x0003e80008000404 */
[----:B------:R-:W-:Y:S01]  /*3040*/  STS.U16 [R83+UR4+0xc00], R56 ;  /* 0x000c003853007988 */ /* 0x000fe20008000404 */
[----:B0-----:R-:W-:-:S03]  /*3050*/  LOP3.LUT R54, R83, 0x20, RZ, 0x3c, !PT ;  /* 0x0000002053367812 */ /* 0x001fc600078e3cff */
[----:B--2---:R-:W-:Y:S04]  /*3060*/  STS.U16 [R83+UR4+0x1000], R64 ;  /* 0x0010004053007988 */ /* 0x004fe80008000404 */
[----:B------:R-:W-:Y:S01]  /*3070*/  STS.U16 [R83+UR4+0x1400], R59 ;  /* 0x0014003b53007988 */ /* 0x000fe20008000404 */
[C---:B-1----:R-:W-:Y:S02]  /*3080*/  LOP3.LUT R52, R83.reuse, 0x30, RZ, 0x3c, !PT ;  /* 0x0000003053347812 */ /* 0x042fe400078e3cff */
[----:B------:R-:W-:Y:S01]  /*3090*/  LOP3.LUT R89, R83, 0x40, RZ, 0x3c, !PT ;  /* 0x0000004053597812 */ /* 0x000fe200078e3cff */
[----:B------:R-:W0:Y:S01]  /*30a0*/  S2UR UR6, SR_CgaCtaId ;  /* 0x00000000000679c3 */ /* 0x000e220000008800 */
[----:B------:R-:W-:Y:S01]  /*30b0*/  UMOV UR5, 0x400 ;  /* 0x0000040000057882 */ /* 0x000fe20000000000 */
[----:B------:R-:W-:Y:S01]  /*30c0*/  LOP3.LUT R213, R213, 0x30, R214, 0x78, !PT ;  /* 0x00000030d5d57812 */ /* 0x000fe200078e78d6 */
[----:B0-----:R-:W-:Y:S01]  /*30d0*/  ULEA UR5, UR6, UR5, 0x18 ;  /* 0x0000000506057291 */ /* 0x001fe2000f8ec03f */
[----:B------:R-:W-:Y:S04]  /*30e0*/  STS.U16 [R83+UR4+0x1800], R176 ;  /* 0x001800b053007988 */ /* 0x000fe80008000404 */
[----:B------:R-:W-:Y:S04]  /*30f0*/  STS.U16 [R83+UR4+0x1c00], R185 ;  /* 0x001c00b953007988 */ /* 0x000fe80008000404 */
[----:B------:R-:W-:Y:S04]  /*3100*/  STS.U16 [R83+UR4], R186 ;  /* 0x000000ba53007988 */ /* 0x000fe80008000404 */
[----:B------:R0:W-:Y:S04]  /*3110*/  STS.U16 [R82+UR4+0xc80], R53 ;  /* 0x000c803552007988 */ /* 0x0001e80008000404 */
[----:B------:R-:W-:Y:S04]  /*3120*/  STS.U16 [R82+UR4+0x80], R188 ;  /* 0x000080bc52007988 */ /* 0x000fe80008000404 */
[----:B------:R-:W-:Y:S01]  /*3130*/  STS.U16 [R82+UR4+0x480], R165 ;  /* 0x000480a552007988 */ /* 0x000fe20008000404 */
[----:B0-----:R-:W-:-:S03]  /*3140*/  IMAD.SHL.U32 R53, R194, 0x2, RZ ;  /* 0x00000002c2357824 */ /* 0x001fc600078e00ff */
[----:B------:R-:W-:Y:S04]  /*3150*/  STS.U16 [R82+UR4+0x880], R79 ;  /* 0x0008804f52007988 */ /* 0x000fe80008000404 */
[----:B------:R-:W-:Y:S04]  /*3160*/  STS.U16 [R82+UR4+0x1080], R172 ;  /* 0x001080ac52007988 */ /* 0x000fe80008000404 */
[----:B------:R-:W-:Y:S04]  /*3170*/  STS.U16 [R82+UR4+0x1480], R58 ;  /* 0x0014803a52007988 */ /* 0x000fe80008000404 */
[----:B------:R-:W-:Y:S04]  /*3180*/  STS.U16 [R82+UR4+0x1880], R177 ;  /* 0x001880b152007988 */ /* 0x000fe80008000404 */
[----:B------:R-:W-:Y:S01]  /*3190*/  STS.U16 [R82+UR4+0x1c80], R187 ;  /* 0x001c80bb52007988 */ /* 0x000fe20008000404 */
[----:B------:R-:W-:-:S03]  /*31a0*/  LOP3.LUT R91, R53, 0x60, RZ, 0x3c, !PT ;  /* 0x00000060355b7812 */ /* 0x000fc600078e3cff */
[----:B------:R0:W-:Y:S04]  /*31b0*/  STS.U16 [R54+UR4+0x1100], R62 ;  /* 0x0011003e36007988 */ /* 0x0001e80008000404 */
[----:B------:R-:W-:Y:S04]  /*31c0*/  STS.U16 [R54+UR4+0x100], R148 ;  /* 0x0001009436007988 */ /* 0x000fe80008000404 */
[----:B------:R-:W-:Y:S01]  /*31d0*/  STS.U16 [R54+UR4+0x500], R171 ;  /* 0x000500ab36007988 */ /* 0x000fe20008000404 */
[C---:B0-----:R-:W-:Y:S02]  /*31e0*/  LOP3.LUT R62, R83.reuse, 0x50, RZ, 0x3c, !PT ;  /* 0x00000050533e7812 */ /* 0x041fe400078e3cff */
[----:B------:R-:W-:Y:S01]  /*31f0*/  LOP3.LUT R83, R83, 0x60, RZ, 0x3c, !PT ;  /* 0x0000006053537812 */ /* 0x000fe200078e3cff */
[----:B------:R-:W-:Y:S01]  /*3200*/  STS.U16 [R54+UR4+0x900], R175 ;  /* 0x000900af36007988 */ /* 0x000fe20008000404 */
[----:B------:R-:W-:-:S03]  /*3210*/  LOP3.LUT R82, R53, 0x70, RZ, 0x3c, !PT ;  /* 0x0000007035527812 */ /* 0x000fc600078e3cff */
[----:B------:R-:W-:Y:S04]  /*3220*/  STS.U16 [R54+UR4+0xd00], R174 ;  /* 0x000d00ae36007988 */ /* 0x000fe80008000404 */
[----:B------:R-:W-:Y:S04]  /*3230*/  STS.U16 [R54+UR4+0x1500], R173 ;  /* 0x001500ad36007988 */ /* 0x000fe80008000404 */
[----:B------:R-:W-:Y:S04]  /*3240*/  STS.U16 [R54+UR4+0x1900], R178 ;  /* 0x001900b236007988 */ /* 0x000fe80008000404 */
[----:B------:R0:W-:Y:S04]  /*3250*/  STS.U16 [R54+UR4+0x1d00], R189 ;  /* 0x001d00bd36007988 */ /* 0x0001e80008000404 */
[----:B------:R-:W-:Y:S04]  /*3260*/  STS.U16 [R52+UR4+0x180], R170 ;  /* 0x000180aa34007988 */ /* 0x000fe80008000404 */
[----:B------:R-:W-:Y:S04]  /*3270*/  STS.U16 [R52+UR4+0x580], R169 ;  /* 0x000580a934007988 */ /* 0x000fe80008000404 */
[----:B------:R-:W-:Y:S04]  /*3280*/  STS.U16 [R52+UR4+0x980], R168 ;  /* 0x000980a834007988 */ /* 0x000fe80008000404 */
[----:B------:R-:W-:Y:S04]  /*3290*/  STS.U16 [R52+UR4+0xd80], R167 ;  /* 0x000d80a734007988 */ /* 0x000fe80008000404 */
[----:B------:R-:W-:Y:S04]  /*32a0*/  STS.U16 [R52+UR4+0x1180], R61 ;  /* 0x0011803d34007988 */ /* 0x000fe80008000404 */
[----:B------:R-:W-:Y:S04]  /*32b0*/  STS.U16 [R52+UR4+0x1580], R166 ;  /* 0x001580a634007988 */ /* 0x000fe80008000404 */
[----:B------:R-:W-:Y:S04]  /*32c0*/  STS.U16 [R52+UR4+0x1980], R179 ;  /* 0x001980b334007988 */ /* 0x000fe80008000404 */
[----:B------:R-:W-:Y:S01]  /*32d0*/  STS.U16 [R52+UR4+0x1d80], R190 ;  /* 0x001d80be34007988 */ /* 0x000fe20008000404 */
[----:B0-----:R-:W-:-:S03]  /*32e0*/  LOP3.LUT R54, R53, 0x10, RZ, 0x3c, !PT ;  /* 0x0000001035367812 */ /* 0x001fc600078e3cff */
[----:B------:R-:W-:Y:S04]  /*32f0*/  STS.U16 [R89+UR4+0x200], R164 ;  /* 0x000200a459007988 */ /* 0x000fe80008000404 */
        /* <DEDUP_REMOVED lines=16> */
[----:B------:R0:W-:Y:S04]  /*3400*/  STS.U16 [R91+UR4+0x1700], R55 ;  /* 0x001700375b007988 */ /* 0x0001e80008000404 */
[----:B------:R1:W-:Y:S04]  /*3410*/  STS.U16 [R91+UR4+0x700], R144 ;  /* 0x000700905b007988 */ /* 0x0003e80008000404 */
[----:B------:R2:W-:Y:S01]  /*3420*/  STS.U16 [R91+UR4+0xb00], R142 ;  /* 0x000b008e5b007988 */ /* 0x0005e20008000404 */
        /* <DEDUP_REMOVED lines=13> */
[----:B---3--:R-:W-:Y:S04]  /*3500*/  STS.U16 [R53+UR4+0x2000], R196 ;  /* 0x002000c435007988 */ /* 0x008fe80008000404 */
        /* <DEDUP_REMOVED lines=15> */
[----:B------:R-:W-:Y:S01]  /*3600*/  BAR.SYNC.DEFER_BLOCKING 0x0 ;  /* 0x0000000000007b1d */ /* 0x000fe20000010000 */
[----:B-1----:R-:W-:-:S05]  /*3610*/  LOP3.LUT R144, R184, 0x40, RZ, 0x3c, !PT ;  /* 0x00000040b8907812 */ /* 0x002fca00078e3cff */
[----:B------:R-:W-:Y:S04]  /*3620*/  LDSM.16.M88.4 R52, [R213+UR5+0x2000] ;  /* 0x00200005d534783b */ /* 0x000fe80008000200 */
[----:B------:R-:W0:Y:S04]  /*3630*/  LDSM.16.MT88.4 R96, [R144+UR5] ;  /* 0x000000059060783b */ /* 0x000e280008004200 */
[----:B------:R-:W1:Y:S04]  /*3640*/  LDSM.16.MT88.4 R76, [R184+UR5] ;  /* 0x00000005b84c783b */ /* 0x000e680008004200 */
[----:B------:R-:W3:Y:S04]  /*3650*/  LDSM.16.M88.4 R56, [R213+UR5+0x2400] ;  /* 0x00240005d538783b */ /* 0x000ee80008000200 */
[----:B------:R-:W4:Y:S04]  /*3660*/  LDSM.16.MT88.4 R64, [R144+UR5+0x800] ;  /* 0x000800059040783b */ /* 0x000f280008004200 */
[----:B------:R-:W5:Y:S01]  /*3670*/  LDSM.16.MT88.4 R60, [R184+UR5+0x800] ;  /* 0x00080005b83c783b */ /* 0x000f620008004200 */
[----:B--2---:R-:W-:-:S05]  /*3680*/  LOP3.LUT R142, R213, 0x40, RZ, 0x3c, !PT ;  /* 0x00000040d58e7812 */ /* 0x004fca00078e3cff */
[----:B------:R-:W-:Y:S04]  /*3690*/  LDSM.16.M88.4 R80, [R142+UR5+0x2000] ;  /* 0x002000058e50783b */ /* 0x000fe80008000200 */
[----:B------:R-:W-:Y:S01]  /*36a0*/  LDSM.16.M88.4 R88, [R142+UR5+0x2400] ;  /* 0x002400058e58783b */ /* 0x000fe20008000200 */
[-C--:B0-----:R-:W-:Y:S06]  /*36b0*/  HMMA.16816.F32 R84, R96, R52.reuse, R84 ;  /* 0x000000346054723c */ /* 0x081fec0000001854 */
[C---:B-1----:R-:W-:Y:S06]  /*36c0*/  HMMA.16816.F32 R68, R76.reuse, R52, R68 ;  /* 0x000000344c44723c */ /* 0x042fec0000001844 */
[-C--:B---3--:R-:W-:Y:S01]  /*36d0*/  HMMA.16816.F32 R72, R76, R56.reuse, R72 ;  /* 0x000000384c48723c */ /* 0x088fe20000001848 */
[----:B------:R-:W0:Y:S05]  /*36e0*/  LDSM.16.MT88.4 R76, [R184+UR5+0x1000] ;  /* 0x00100005b84c783b */ /* 0x000e2a0008004200 */
[----:B------:R-:W-:Y:S01]  /*36f0*/  HMMA.16816.F32 R92, R96, R56, R92 ;  /* 0x00000038605c723c */ /* 0x000fe2000000185c */
[----:B------:R-:W1:Y:S05]  /*3700*/  LDSM.16.MT88.4 R96, [R144+UR5+0x1000] ;  /* 0x001000059060783b */ /* 0x000e6a0008004200 */
[-C--:B----4-:R-:W-:Y:S06]  /*3710*/  HMMA.16816.F32 R84, R64, R54.reuse, R84 ;  /* 0x000000364054723c */ /* 0x090fec0000001854 */
[C---:B-----5:R-:W-:Y:S06]  /*3720*/  HMMA.16816.F32 R68, R60.reuse, R54, R68 ;  /* 0x000000363c44723c */ /* 0x060fec0000001844 */
[-C--:B------:R-:W-:Y:S01]  /*3730*/  HMMA.16816.F32 R72, R60, R58.reuse, R72 ;  /* 0x0000003a3c48723c */ /* 0x080fe20000001848 */
[----:B------:R-:W2:Y:S05]  /*3740*/  LDSM.16.MT88.4 R60, [R184+UR5+0x1800] ;  /* 0x00180005b83c783b */ /* 0x000eaa0008004200 */
[----:B------:R-:W-:Y:S01]  /*3750*/  HMMA.16816.F32 R64, R64, R58, R92 ;  /* 0x0000003a4040723c */ /* 0x000fe2000000185c */
[----:B------:R-:W3:Y:S01]  /*3760*/  LDSM.16.MT88.4 R92, [R144+UR5+0x1800] ;  /* 0x00180005905c783b */ /* 0x000ee20008004200 */
[----:B------:R-:W-:-:S10]  /*3770*/  VIADD R10, R10, 0xffffffff ;  /* 0xffffffff0a0a7836 */ /* 0x000fd40000000000 */
[-C--:B0-----:R-:W-:Y:S06]  /*3780*/  HMMA.16816.F32 R68, R76, R80.reuse, R68 ;  /* 0x000000504c44723c */ /* 0x081fec0000001844 */
[----:B-1----:R-:W-:Y:S06]  /*3790*/  HMMA.16816.F32 R84, R96, R80, R84 ;  /* 0x000000506054723c */ /* 0x002fec0000001854 */
[-C--:B------:R-:W-:Y:S06]  /*37a0*/  HMMA.16816.F32 R72, R76, R88.reuse, R72 ;  /* 0x000000584c48723c */ /* 0x080fec0000001848 */
[----:B------:R-:W-:Y:S01]  /*37b0*/  HMMA.16816.F32 R64, R96, R88, R64 ;  /* 0x000000586040723c */ /* 0x000fe20000001840 */
[----:B------:R-:W-:Y:S01]  /*37c0*/  ISETP.NE.U32.AND P0, PT, R10, RZ, PT ;  /* 0x000000ff0a00720c */ /* 0x000fe20003f05070 */
[----:B------:R-:W-:-:S04]  /*37d0*/  IMAD.WIDE R138, R20, 0x2, R138 ;  /* 0x00000002148a7825 */ /* 0x000fc800078e028a */
[----:B--2---:R-:W-:Y:S01]  /*37e0*/  HMMA.16816.F32 R68, R60, R82, R68 ;  /* 0x000000523c44723c */ /* 0x004fe20000001844 */
[----:B------:R-:W-:-:S05]  /*37f0*/  IMAD.WIDE R140, R20, 0x2, R140 ;  /* 0x00000002148c7825 */ /* 0x000fca00078e028c */
[----:B---3--:R-:W-:Y:S01]  /*3800*/  HMMA.16816.F32 R84, R92, R82, R84 ;  /* 0x000000525c54723c */ /* 0x008fe20000001854 */
[----:B------:R-:W-:-:S05]  /*3810*/  IMAD.WIDE R136, R20, 0x2, R136 ;  /* 0x0000000214887825 */ /* 0x000fca00078e0288 */
[----:B------:R-:W-:Y:S01]  /*3820*/  HMMA.16816.F32 R72, R60, R90, R72 ;  /* 0x0000005a3c48723c */ /* 0x000fe20000001848 */
[----:B------:R-:W-:-:S05]  /*3830*/  IMAD.WIDE R134, R20, 0x2, R134 ;  /* 0x0000000214867825 */ /* 0x000fca00078e0286 */
[----:B------:R-:W-:Y:S01]  /*3840*/  HMMA.16816.F32 R92, R92, R90, R64 ;  /* 0x0000005a5c5c723c */ /* 0x000fe20000001840 */
[----:B------:R-:W-:-:S04]  /*3850*/  IMAD.WIDE R130, R20, 0x2, R130 ;  /* 0x0000000214827825 */ /* 0x000fc800078e0282 */
        /* <DEDUP_REMOVED lines=12> */
[----:B------:R-:W-:Y:S01]  /*3920*/  VIADD R13, R13, 0xffffffc0 ;  /* 0xffffffc00d0d7836 */ /* 0x000fe20000000000 */
[----:B------:R-:W-:Y:S06]  /*3930*/  @P0 BRA `(.L_x_1) ;  /* 0xffffffe000ac0947 */ /* 0x000fec000383ffff */
[----:B------:R-:W-:Y:S02]  /*3940*/  F2FP.F16.F32.PACK_AB R95, R95, R94 ;  /* 0x0000005e5f5f723e */ /* 0x000fe400000000ff */
[----:B------:R-:W-:Y:S02]  /*3950*/  F2FP.F16.F32.PACK_AB R87, R87, R86 ;  /* 0x000000565757723e */ /* 0x000fe400000000ff */
[----:B------:R-:W-:Y:S02]  /*3960*/  F2FP.F16.F32.PACK_AB R94, R93, R92 ;  /* 0x0000005c5d5e723e */ /* 0x000fe400000000ff */
[----:B------:R-:W-:Y:S02]  /*3970*/  F2FP.F16.F32.PACK_AB R86, R85, R84 ;  /* 0x000000545556723e */ /* 0x000fe400000000ff */
[----:B------:R-:W-:Y:S02]  /*3980*/  F2FP.F16.F32.PACK_AB R93, R75, R74 ;  /* 0x0000004a4b5d723e */ /* 0x000fe400000000ff */
[----:B------:R-:W-:-:S02]  /*3990*/  F2FP.F16.F32.PACK_AB R92, R73, R72 ;  /* 0x00000048495c723e */ /* 0x000fc400000000ff */
[----:B------:R-:W-:Y:S02]  /*39a0*/  F2FP.F16.F32.PACK_AB R85, R71, R70 ;  /* 0x000000464755723e */ /* 0x000fe400000000ff */
[----:B------:R-:W-:-:S07]  /*39b0*/  F2FP.F16.F32.PACK_AB R84, R69, R68 ;  /* 0x000000444554723e */ /* 0x000fce00000000ff */
.L_x_0:
[----:B------:R-:W0:Y:S01]  /*39c0*/  S2R R6, SR_TID.X ;  /* 0x0000000000067919 */ /* 0x000e220000002100 */
[----:B------:R-:W1:Y:S01]  /*39d0*/  S2UR UR5, SR_CgaCtaId ;  /* 0x00000000000579c3 */ /* 0x000e620000008800 */
[----:B------:R-:W-:Y:S01]  /*39e0*/  UMOV UR4, 0x400 ;  /* 0x0000040000047882 */ /* 0x000fe20000000000 */
[----:B------:R-:W-:Y:S01]  /*39f0*/  ULDC.64 UR6, c[0x0][0x228] ;  /* 0x00008a0000067ab9 */ /* 0x000fe20000000a00 */
[----:B------:R-:W-:-:S05]  /*3a00*/  VIADD R7, R0, 0x5 ;  /* 0x0000000500077836 */ /* 0x000fca0000000000 */
[----:B------:R-:W-:Y:S01]  /*3a10*/  BAR.SYNC.DEFER_BLOCKING 0x0 ;  /* 0x0000000000007b1d */ /* 0x000fe20000010000 */
[----:B------:R-:W-:Y:S01]  /*3a20*/  ISETP.GE.AND P0, PT, R2, UR6, PT ;  /* 0x0000000602007c0c */ /* 0x000fe2000bf06270 */
[----:B------:R-:W-:-:S03]  /*3a30*/  VIADD R11, R0, 0x6 ;  /* 0x00000006000b7836 */ /* 0x000fc60000000000 */
[----:B------:R-:W-:Y:S01]  /*3a40*/  ISETP.LT.AND P5, PT, R0, UR7, !P0 ;  /* 0x0000000700007c0c */ /* 0x000fe2000c7a1270 */
[----:B------:R-:W-:Y:S01]  /*3a50*/  ULDC UR6, c[0x0][0x248] ;  /* 0x0000920000067ab9 */ /* 0x000fe20000000800 */
[----:B-1----:R-:W-:Y:S01]  /*3a60*/  ULEA UR4, UR5, UR4, 0x18 ;  /* 0x0000000405047291 */ /* 0x002fe2000f8ec03f */
[C---:B0-----:R-:W-:Y:S01]  /*3a70*/  IMAD.SHL.U32 R3, R6.reuse, 0x10, RZ ;  /* 0x0000001006037824 */ /* 0x041fe200078e00ff */
[C---:B------:R-:W-:Y:S01]  /*3a80*/  LOP3.LUT R10, R6.reuse, 0x3f, RZ, 0xc0, !PT ;  /* 0x0000003f060a7812 */ /* 0x040fe200078ec0ff */
[C---:B------:R-:W-:Y:S02]  /*3a90*/  IMAD.SHL.U32 R4, R6.reuse, 0x20, RZ ;  /* 0x0000002006047824 */ /* 0x040fe400078e00ff */
[----:B------:R-:W-:Y:S01]  /*3aa0*/  IMAD.SHL.U32 R5, R6, 0x8, RZ ;  /* 0x0000000806057824 */ /* 0x000fe200078e00ff */
[----:B------:R-:W-:Y:S01]  /*3ab0*/  LOP3.LUT R3, R3, 0xf0, RZ, 0xc0, !PT ;  /* 0x000000f003037812 */ /* 0x000fe200078ec0ff */
[----:B------:R-:W-:Y:S01]  /*3ac0*/  VIADD R6, R0, 0x4 ;  /* 0x0000000400067836 */ /* 0x000fe20000000000 */
[----:B------:R-:W-:-:S02]  /*3ad0*/  LOP3.LUT R4, R4, 0x200, RZ, 0xc0, !PT ;  /* 0x0000020004047812 */ /* 0x000fc400078ec0ff */
[----:B------:R-:W-:Y:S02]  /*3ae0*/  LOP3.LUT R5, R5, 0x100, RZ, 0xc0, !PT ;  /* 0x0000010005057812 */ /* 0x000fe400078ec0ff */
[----:B------:R-:W-:Y:S01]  /*3af0*/  IADD3 R4, R4, UR4, R3 ;  /* 0x0000000404047c10 */ /* 0x000fe2000fffe003 */
[----:B------:R-:W-:Y:S01]  /*3b00*/  VIADD R3, R0, 0x1 ;  /* 0x0000000100037836 */ /* 0x000fe20000000000 */
[----:B------:R-:W-:Y:S01]  /*3b10*/  LEA R10, R10, UR4, 0x4 ;  /* 0x000000040a0a7c11 */ /* 0x000fe2000f8e20ff */
[----:B------:R-:W-:Y:S02]  /*3b20*/  ULDC UR4, c[0x0][0x244] ;  /* 0x0000910000047ab9 */ /* 0x000fe40000000800 */
[----:B------:R-:W-:Y:S01]  /*3b30*/  IMAD.IADD R9, R5, 0x1, R4 ;  /* 0x0000000105097824 */ /* 0x000fe200078e0204 */
[----:B------:R-:W-:Y:S01]  /*3b40*/  ISETP.LT.AND P4, PT, R3, UR7, !P0 ;  /* 0x0000000703007c0c */ /* 0x000fe2000c781270 */
[----:B------:R-:W-:Y:S01]  /*3b50*/  IMAD R2, R2, UR4, RZ ;  /* 0x0000000402027c24 */ /* 0x000fe2000f8e02ff */
[----:B------:R-:W-:Y:S01]  /*3b60*/  ULDC.64 UR4, c[0x0][0x220] ;  /* 0x0000880000047ab9 */ /* 0x000fe20000000a00 */
[C---:B------:R-:W-:Y:S01]  /*3b70*/  VIADD R4, R0.reuse, 0x2 ;  /* 0x0000000200047836 */ /* 0x040fe20000000000 */
[----:B------:R-:W-:Y:S01]  /*3b80*/  STSM.16.M88.4 [R9], R84 ;  /* 0x0000005409007844 */ /* 0x000fe20000000200 */
[----:B------:R-:W-:Y:S01]  /*3b90*/  IMAD R3, R0, UR6, RZ ;  /* 0x0000000600037c24 */ /* 0x000fe2000f8e02ff */
[----:B------:R-:W-:Y:S01]  /*3ba0*/  BAR.SYNC.DEFER_BLOCKING 0x0 ;  /* 0x0000000000007b1d */ /* 0x000fe20000010000 */
[----:B------:R-:W-:-:S02]  /*3bb0*/  LEA R20, P1, R2, UR4, 0x1 ;  /* 0x0000000402147c11 */ /* 0x000fc4000f8208ff */
[----:B------:R-:W-:Y:S01]  /*3bc0*/  VIADD R5, R3, UR6 ;  /* 0x0000000603057c36 */ /* 0x000fe20008000000 */
[----:B------:R-:W-:Y:S01]  /*3bd0*/  ISETP.LT.AND P3, PT, R4, UR7, !P0 ;  /* 0x0000000704007c0c */ /* 0x000fe2000c761270 */
[----:B------:R-:W-:Y:S01]  /*3be0*/  VIADD R4, R0, 0x3 ;  /* 0x0000000300047836 */ /* 0x000fe20000000000 */
[----:B------:R-:W-:Y:S01]  /*3bf0*/  LEA.HI.X.SX32 R22, R2, UR5, 0x1, P1 ;  /* 0x0000000502167c11 */ /* 0x000fe200088f0eff */
[----:B------:R-:W-:Y:S01]  /*3c00*/  VIADD R8, R5, UR6 ;  /* 0x0000000605087c36 */ /* 0x000fe20008000000 */
[-C--:B------:R-:W-:Y:S02]  /*3c10*/  LEA R2, P1, R3, R20.reuse, 0x1 ;  /* 0x0000001403027211 */ /* 0x080fe400078208ff */
[----:B------:R-:W-:Y:S02]  /*3c20*/  ISETP.LT.AND P2, PT, R4, UR7, !P0 ;  /* 0x0000000704007c0c */ /* 0x000fe4000c741270 */
[----:B------:R-:W-:Y:S02]  /*3c30*/  LEA R4, P6, R5, R20, 0x1 ;  /* 0x0000001405047211 */ /* 0x000fe400078c08ff */
[----:B------:R-:W-:-:S02]  /*3c40*/  LEA.HI.X.SX32 R3, R3, R22, 0x1, P1 ;  /* 0x0000001603037211 */ /* 0x000fc400008f0eff */
[----:B------:R-:W-:Y:S02]  /*3c50*/  ISETP.LT.AND P1, PT, R6, UR7, !P0 ;  /* 0x0000000706007c0c */ /* 0x000fe4000c721270 */
[----:B------:R-:W-:Y:S02]  /*3c60*/  LEA.HI.X.SX32 R5, R5, R22, 0x1, P6 ;  /* 0x0000001605057211 */ /* 0x000fe400030f0eff */
[----:B------:R-:W-:Y:S01]  /*3c70*/  LEA R6, P6, R8, R20, 0x1 ;  /* 0x0000001408067211 */ /* 0x000fe200078c08ff */
[----:B------:R-:W0:Y:S01]  /*3c80*/  LDS.128 R12, [R10] ;  /* 0x000000000a0c7984 */ /* 0x000e220000000c00 */
[----:B------:R-:W-:Y:S06]  /*3c90*/  BAR.SYNC.DEFER_BLOCKING 0x0 ;  /* 0x0000000000007b1d */ /* 0x000fec0000010000 */
[----:B------:R1:W-:Y:S02]  /*3ca0*/  STSM.16.M88.4 [R9], R92 ;  /* 0x0000005c09007844 */ /* 0x0003e40000000200 */
[----:B------:R-:W-:Y:S01]  /*3cb0*/  BAR.SYNC.DEFER_BLOCKING 0x0 ;  /* 0x0000000000007b1d */ /* 0x000fe20000010000 */
[----:B0-----:R-:W-:-:S05]  /*3cc0*/  PRMT R16, R12, 0x7632, R16 ;  /* 0x000076320c107816 */ /* 0x001fca0000000010 */
[----:B------:R0:W-:Y:S01]  /*3cd0*/  @P5 STG.E.U16 desc[UR8][R2.64], R12 ;  /* 0x0000000c02005986 */ /* 0x0001e2000c101508 */
[----:B------:R-:W-:Y:S02]  /*3ce0*/  ISETP.LT.AND P5, PT, R7, UR7, !P0 ;  /* 0x0000000707007c0c */ /* 0x000fe4000c7a1270 */
[C---:B------:R-:W-:Y:S01]  /*3cf0*/  LEA.HI.X.SX32 R7, R8.reuse, R22, 0x1, P6 ;  /* 0x0000001608077211 */ /* 0x040fe200030f0eff */
[----:B------:R-:W-:Y:S01]  /*3d00*/  VIADD R8, R8, UR6 ;  /* 0x0000000608087c36 */ /* 0x000fe20008000000 */
[----:B------:R2:W-:Y:S01]  /*3d10*/  @P4 STG.E.U16 desc[UR8][R4.64], R16 ;  /* 0x0000001004004986 */ /* 0x0005e2000c101508 */
[----:B------:R-:W-:Y:S02]  /*3d20*/  ISETP.LT.AND P4, PT, R11, UR7, !P0 ;  /* 0x000000070b007c0c */ /* 0x000fe4000c781270 */
[----:B-1----:R-:W-:Y:S01]  /*3d30*/  VIADD R9, R8, UR6 ;  /* 0x0000000608097c36 */ /* 0x002fe20008000000 */
[----:B------:R1:W3:Y:S01]  /*3d40*/  LDS.128 R16, [R10] ;  /* 0x000000000a107984 */ /* 0x0002e20000000c00 */
[----:B------:R-:W-:Y:S01]  /*3d50*/  PRMT R11, R13, 0x7632, R11 ;  /* 0x000076320d0b7816 */ /* 0x000fe2000000000b */
[----:B0-----:R-:W-:Y:S01]  /*3d60*/  VIADD R3, R0, 0x7 ;  /* 0x0000000700037836 */ /* 0x001fe20000000000 */
[----:B------:R-:W-:Y:S01]  /*3d70*/  LEA R2, P6, R8, R20, 0x1 ;  /* 0x0000001408027211 */ /* 0x000fe200078c08ff */
[----:B------:R0:W-:Y:S01]  /*3d80*/  @P3 STG.E.U16 desc[UR8][R6.64], R13 ;  /* 0x0000000d06003986 */ /* 0x0001e2000c101508 */
[----:B------:R-:W-:-:S02]  /*3d90*/  PRMT R12, R14, 0x7632, R12 ;  /* 0x000076320e0c7816 */ /* 0x000fc4000000000c */
[----:B------:R-:W-:Y:S01]  /*3da0*/  ISETP.LT.AND P3, PT, R3, UR7, !P0 ;  /* 0x0000000703007c0c */ /* 0x000fe2000c761270 */
[----:B--2---:R-:W-:Y:S01]  /*3db0*/  VIADD R4, R0, 0x8 ;  /* 0x0000000800047836 */ /* 0x004fe20000000000 */
[----:B------:R-:W-:Y:S01]  /*3dc0*/  LEA.HI.X.SX32 R3, R8, R22, 0x1, P6 ;  /* 0x0000001608037211 */ /* 0x000fe200030f0eff */
[C---:B------:R-:W-:Y:S01]  /*3dd0*/  VIADD R5, R9.reuse, UR6 ;  /* 0x0000000609057c36 */ /* 0x040fe20008000000 */
[C---:B------:R-:W-:Y:S01]  /*3de0*/  LEA R8, P6, R9.reuse, R20, 0x1 ;  /* 0x0000001409087211 */ /* 0x040fe200078c08ff */
[C---:B-1----:R-:W-:Y:S02]  /*3df0*/  VIADD R10, R0.reuse, 0xa ;  /* 0x0000000a000a7836 */ /* 0x042fe40000000000 */
[----:B------:R1:W-:Y:S01]  /*3e00*/  @P2 STG.E.U16 desc[UR8][R2.64], R11 ;  /* 0x0000000b02002986 */ /* 0x0003e2000c101508 */
[----:B------:R-:W-:Y:S01]  /*3e10*/  LEA.HI.X.SX32 R9, R9, R22, 0x1, P6 ;  /* 0x0000001609097211 */ /* 0x000fe200030f0eff */
[----:B0-----:R-:W-:Y:S01]  /*3e20*/  VIADD R6, R0, 0x9 ;  /* 0x0000000900067836 */ /* 0x001fe20000000000 */
[----:B------:R-:W-:Y:S01]  /*3e30*/  ISETP.LT.AND P2, PT, R4, UR7, !P0 ;  /* 0x0000000704007c0c */ /* 0x000fe2000c741270 */
[C---:B------:R-:W-:Y:S01]  /*3e40*/  VIADD R7, R5.reuse, UR6 ;  /* 0x0000000605077c36 */ /* 0x040fe20008000000 */
[----:B------:R-:W-:Y:S01]  /*3e50*/  LEA R4, P6, R5, R20, 0x1 ;  /* 0x0000001405047211 */ /* 0x000fe200078c08ff */
[----:B------:R0:W-:Y:S01]  /*3e60*/  @P1 STG.E.U16 desc[UR8][R8.64], R14 ;  /* 0x0000000e08001986 */ /* 0x0001e2000c101508 */
[----:B------:R-:W-:-:S02]  /*3e70*/  ISETP.LT.AND P1, PT, R6, UR7, !P0 ;  /* 0x0000000706007c0c */ /* 0x000fc4000c721270 */
[----:B------:R-:W-:Y:S02]  /*3e80*/  LEA.HI.X.SX32 R5, R5, R22, 0x1, P6 ;  /* 0x0000001605057211 */ /* 0x000fe400030f0eff */
[C---:B------:R-:W-:Y:S01]  /*3e90*/  LEA R6, P6, R7.reuse, R20, 0x1 ;  /* 0x0000001407067211 */ /* 0x040fe200078c08ff */
[----:B-1----:R-:W-:Y:S01]  /*3ea0*/  VIADD R3, R7, UR6 ;  /* 0x0000000607037c36 */ /* 0x002fe20008000000 */
[----:B------:R-:W-:Y:S01]  /*3eb0*/  PRMT R11, R15, 0x7632, R11 ;  /* 0x000076320f0b7816 */ /* 0x000fe2000000000b */
[----:B------:R1:W-:Y:S01]  /*3ec0*/  @P5 STG.E.U16 desc[UR8][R4.64], R12 ;  /* 0x0000000c04005986 */ /* 0x0003e2000c101508 */
[----:B------:R-:W-:Y:S02]  /*3ed0*/  LEA.HI.X.SX32 R7, R7, R22, 0x1, P6 ;  /* 0x0000001607077211 */ /* 0x000fe400030f0eff */
[C---:B------:R-:W-:Y:S01]  /*3ee0*/  LEA R2, P6, R3.reuse, R20, 0x1 ;  /* 0x0000001403027211 */ /* 0x040fe200078c08ff */
[C---:B0-----:R-:W-:Y:S01]  /*3ef0*/  VIADD R9, R3.reuse, UR6 ;  /* 0x0000000603097c36 */ /* 0x041fe20008000000 */
[----:B------:R-:W-:Y:S01]  /*3f00*/  ISETP.LT.AND P5, PT, R10, UR7, !P0 ;  /* 0x000000070a007c0c */ /* 0x000fe2000c7a1270 */
[C---:B------:R-:W-:Y:S01]  /*3f10*/  VIADD R8, R0.reuse, 0xb ;  /* 0x0000000b00087836 */ /* 0x040fe20000000000 */
[----:B------:R-:W-:Y:S01]  /*3f20*/  LEA.HI.X.SX32 R3, R3, R22, 0x1, P6 ;  /* 0x0000001603037211 */ /* 0x000fe200030f0eff */
[----:B------:R-:W-:Y:S01]  /*3f30*/  VIADD R10, R0, 0xc ;  /* 0x0000000c000a7836 */ /* 0x000fe20000000000 */
[----:B------:R0:W-:Y:S02]  /*3f40*/  @P4 STG.E.U16 desc[UR8][R6.64], R15 ;  /* 0x0000000f06004986 */ /* 0x0001e4000c101508 */
[----:B------:R-:W-:Y:S01]  /*3f50*/  ISETP.LT.AND P4, PT, R8, UR7, !P0 ;  /* 0x0000000708007c0c */ /* 0x000fe2000c781270 */
[C---:B-1----:R-:W-:Y:S01]  /*3f60*/  VIADD R5, R9.reuse, UR6 ;  /* 0x0000000609057c36 */ /* 0x042fe20008000000 */
[----:B------:R-:W-:Y:S01]  /*3f70*/  LEA R8, P6, R9, R20, 0x1 ;  /* 0x0000001409087211 */ /* 0x000fe200078c08ff */
[----:B------:R1:W-:Y:S01]  /*3f80*/  @P3 STG.E.U16 desc[UR8][R2.64], R11 ;  /* 0x0000000b02003986 */ /* 0x0003e2000c101508 */
[----:B------:R-:W-:-:S02]  /*3f90*/  ISETP.LT.AND P3, PT, R10, UR7, !P0 ;  /* 0x000000070a007c0c */ /* 0x000fc4000c761270 */
[----:B------:R-:W-:Y:S02]  /*3fa0*/  LEA.HI.X.SX32 R9, R9, R22, 0x1, P6 ;  /* 0x0000001609097211 */ /* 0x000fe400030f0eff */
[C---:B------:R-:W-:Y:S01]  /*3fb0*/  LEA R4, P6, R5.reuse, R20, 0x1 ;  /* 0x0000001405047211 */ /* 0x040fe200078c08ff */
[C---:B0-----:R-:W-:Y:S02]  /*3fc0*/  VIADD R7, R5.reuse, UR6 ;  /* 0x0000000605077c36 */ /* 0x041fe40008000000 */
[----:B---3--:R0:W-:Y:S01]  /*3fd0*/  @P2 STG.E.U16 desc[UR8][R8.64], R16 ;  /* 0x0000001008002986 */ /* 0x0081e2000c101508 */
[----:B------:R-:W-:Y:S01]  /*3fe0*/  LEA.HI.X.SX32 R5, R5, R22, 0x1, P6 ;  /* 0x0000001605057211 */ /* 0x000fe200030f0eff */
[----:B------:R-:W-:Y:S02]  /*3ff0*/  VIADD R6, R0, 0xd ;  /* 0x0000000d00067836 */ /* 0x000fe40000000000 */
[C---:B------:R-:W-:Y:S01]  /*4000*/  VIADD R10, R7.reuse, UR6 ;  /* 0x00000006070a7c36 */ /* 0x040fe20008000000 */
[----:B-1----:R-:W-:Y:S01]  /*4010*/  PRMT R3, R16, 0x7632, R3 ;  /* 0x0000763210037816 */ /* 0x002fe20000000003 */
[----:B------:R-:W-:Y:S01]  /*4020*/  VIADD R15, R0, 0xe ;  /* 0x0000000e000f7836 */ /* 0x000fe20000000000 */
[----:B------:R-:W-:Y:S01]  /*4030*/  ISETP.LT.AND P2, PT, R6, UR7, !P0 ;  /* 0x0000000706007c0c */ /* 0x000fe2000c741270 */
[C---:B------:R-:W-:Y:S01]  /*4040*/  VIADD R11, R10.reuse, UR6 ;  /* 0x000000060a0b7c36 */ /* 0x040fe20008000000 */
[-C--:B------:R-:W-:Y:S01]  /*4050*/  LEA R6, P6, R7, R20.reuse, 0x1 ;  /* 0x0000001407067211 */ /* 0x080fe200078c08ff */
[----:B------:R1:W-:Y:S01]  /*4060*/  @P1 STG.E.U16 desc[UR8][R4.64], R3 ;  /* 0x0000000304001986 */ /* 0x0003e2000c101508 */
[----:B------:R-:W-:Y:S01]  /*4070*/  LEA R2, P1, R10, R20, 0x1 ;  /* 0x000000140a027211 */ /* 0x000fe200078208ff */
[----:B------:R-:W-:Y:S01]  /*4080*/  VIADD R12, R11, UR6 ;  /* 0x000000060b0c7c36 */ /* 0x000fe20008000000 */
[----:B------:R-:W-:Y:S01]  /*4090*/  LEA.HI.X.SX32 R7, R7, R22, 0x1, P6 ;  /* 0x0000001607077211 */ /* 0x000fe200030f0eff */
[----:B------:R-:W-:Y:S01]  /*40a0*/  VIADD R0, R0, 0xf ;  /* 0x0000000f00007836 */ /* 0x000fe20000000000 */
[----:B0-----:R-:W-:Y:S01]  /*40b0*/  LEA R8, P6, R11, R20, 0x1 ;  /* 0x000000140b087211 */ /* 0x001fe200078c08ff */
[----:B------:R-:W-:-:S02]  /*40c0*/  VIADD R13, R12, UR6 ;  /* 0x000000060c0d7c36 */ /* 0x000fc40008000000 */
[----:B------:R0:W-:Y:S01]  /*40d0*/  @P5 STG.E.U16 desc[UR8][R6.64], R17 ;  /* 0x0000001106005986 */ /* 0x0001e2000c101508 */
[-C--:B------:R-:W-:Y:S01]  /*40e0*/  LEA.HI.X.SX32 R9, R11, R22.reuse, 0x1, P6 ;  /* 0x000000160b097211 */ /* 0x080fe200030f0eff */
[C---:B------:R-:W-:Y:S01]  /*40f0*/  VIADD R14, R13.reuse, UR6 ;  /* 0x000000060d0e7c36 */ /* 0x040fe20008000000 */
[----:B-1----:R-:W-:Y:S02]  /*4100*/  LEA.HI.X.SX32 R3, R10, R22, 0x1, P1 ;  /* 0x000000160a037211 */ /* 0x002fe400008f0eff */
[CC--:B------:R-:W-:Y:S02]  /*4110*/  LEA R4, P1, R13.reuse, R20.reuse, 0x1 ;  /* 0x000000140d047211 */ /* 0x0c0fe400078208ff */
[----:B------:R-:W-:Y:S02]  /*4120*/  LEA R10, P6, R12, R20, 0x1 ;  /* 0x000000140c0a7211 */ /* 0x000fe400078c08ff */
[----:B------:R-:W-:Y:S02]  /*4130*/  LEA.HI.X.SX32 R5, R13, R22, 0x1, P1 ;  /* 0x000000160d057211 */ /* 0x000fe400008f0eff */
[----:B------:R-:W-:-:S02]  /*4140*/  ISETP.LT.AND P1, PT, R15, UR7, !P0 ;  /* 0x000000070f007c0c */ /* 0x000fc4000c721270 */
[----:B------:R-:W-:Y:S02]  /*4150*/  ISETP.LT.AND P0, PT, R0, UR7, !P0 ;  /* 0x0000000700007c0c */ /* 0x000fe4000c701270 */
[----:B------:R-:W-:Y:S02]  /*4160*/  PRMT R0, R17, 0x7632, R0 ;  /* 0x0000763211007816 */ /* 0x000fe40000000000 */
[----:B------:R-:W-:Y:S02]  /*4170*/  LEA.HI.X.SX32 R11, R12, R22, 0x1, P6 ;  /* 0x000000160c0b7211 */ /* 0x000fe400030f0eff */
[----:B0-----:R-:W-:Y:S01]  /*4180*/  PRMT R7, R18, 0x7632, R7 ;  /* 0x0000763212077816 */ /* 0x001fe20000000007 */
[----:B------:R0:W-:Y:S01]  /*4190*/  @P4 STG.E.U16 desc[UR8][R2.64], R0 ;  /* 0x0000000002004986 */ /* 0x0001e2000c101508 */
[----:B------:R-:W-:-:S03]  /*41a0*/  LEA R12, P6, R14, R20, 0x1 ;  /* 0x000000140e0c7211 */ /* 0x000fc600078c08ff */
[----:B------:R0:W-:Y:S01]  /*41b0*/  @P3 STG.E.U16 desc[UR8][R8.64], R18 ;  /* 0x0000001208003986 */ /* 0x0001e2000c101508 */
[----:B------:R-:W-:-:S03]  /*41c0*/  LEA.HI.X.SX32 R13, R14, R22, 0x1, P6 ;  /* 0x000000160e0d7211 */ /* 0x000fc600030f0eff */
[----:B------:R0:W-:Y:S04]  /*41d0*/  @P2 STG.E.U16 desc[UR8][R10.64], R7 ;  /* 0x000000070a002986 */ /* 0x0001e8000c101508 */
[----:B------:R0:W-:Y:S01]  /*41e0*/  @P1 STG.E.U16 desc[UR8][R4.64], R19 ;  /* 0x0000001304001986 */ /* 0x0001e2000c101508 */
[----:B------:R-:W-:Y:S05]  /*41f0*/  @!P0 EXIT ;  /* 0x000000000000894d */ /* 0x000fea0003800000 */
[----:B------:R-:W-:-:S05]  /*4200*/  PRMT R6, R19, 0x7632, R6 ;  /* 0x0000763213067816 */ /* 0x000fca0000000006 */
[----:B------:R-:W-:Y:S01]  /*4210*/  STG.E.U16 desc[UR8][R12.64], R6 ;  /* 0x000000060c007986 */ /* 0x000fe2000c101508 */
[----:B------:R-:W-:Y:S05]  /*4220*/  EXIT ;  /* 0x000000000000794d */ /* 0x000fea0003800000 */
.L_x_2:
[----:B------:R-:W-:-:S00]  /*4230*/  BRA `(.L_x_2) ;  /* 0xfffffffc00fc7947 */ /* 0x000fc0000383ffff */
[----:B------:R-:W-:-:S00]  /*4240*/  NOP ;  /* 0x0000000000007918 */ /* 0x000fc00000000000 */
        /* <DEDUP_REMOVED lines=11> */
.L_x_3:


//--------------------- .nv.shared.matmul_kernel  --------------------------
	.section	.nv.shared.matmul_kernel,"aw",@nobits
	.sectionflags	@""
	.align	16
	.zero		1024


//--------------------- .nv.shared.reserved.0     --------------------------
	.section	.nv.shared.reserved.0,"aw",@nobits
	.weak		__nv_reservedSMEM_offset_0_alias
	.size		__nv_reservedSMEM_offset_0_alias, 0, 0
	.other		__nv_reservedSMEM_offset_0_alias,@"STO_CUDA_RESERVED_SHARED STV_DEFAULT"
__nv_reservedSMEM_offset_0_alias:
	.zero		0


//--------------------- .nv.constant0.matmul_kernel --------------------------
	.section	.nv.constant0.matmul_kernel,"a",@progbits
	.sectionflags	@""
	.align	4
.nv.constant0.matmul_kernel:
	.zero		608


//--------------------- SYMBOLS --------------------------

	.type		.nv.reservedSmem.offset0,@object
	.size		.nv.reservedSmem.offset0,0x4
